//
// Generated by NVIDIA NVVM Compiler
//
// Compiler Build ID: CL-36424714
// Cuda compilation tools, release 13.0, V13.0.88
// Based on NVVM 20.0.0
//

.version 9.0
.target sm_100
.address_size 64

// _ZZ11roundKerneliiPiS_S_S_S_S_S_E11tankToShoot has been demoted
// _ZZ11roundKerneliiPiS_S_S_S_S_S_E4lock has been demoted
// _ZZ11roundKerneliiPiS_S_S_S_S_S_E4minK has been demoted

.func  (.param .b32 func_retval0) _Z3gcmii(
	.param .b32 _Z3gcmii_param_0,
	.param .b32 _Z3gcmii_param_1
)
{
	.reg .pred 	%p<3>;
	.reg .b32 	%r<10>;

	ld.param.u32 	%r9, [_Z3gcmii_param_0];
	ld.param.u32 	%r7, [_Z3gcmii_param_1];
	setp.eq.s32 	%p1, %r7, 0;
	@%p1 bra 	$L__BB0_3;
	mov.u32 	%r8, %r9;
$L__BB0_2:
	mov.u32 	%r9, %r7;
	rem.s32 	%r7, %r8, %r9;
	setp.ne.s32 	%p2, %r7, 0;
	mov.u32 	%r8, %r9;
	@%p2 bra 	$L__BB0_2;
$L__BB0_3:
	st.param.b32 	[func_retval0], %r9;
	ret;

}
	// .globl	_Z14setDHTempScorePiS_S_i
.visible .entry _Z14setDHTempScorePiS_S_i(
	.param .u64 .ptr .align 1 _Z14setDHTempScorePiS_S_i_param_0,
	.param .u64 .ptr .align 1 _Z14setDHTempScorePiS_S_i_param_1,
	.param .u64 .ptr .align 1 _Z14setDHTempScorePiS_S_i_param_2,
	.param .u32 _Z14setDHTempScorePiS_S_i_param_3
)
{
	.reg .b32 	%r<4>;
	.reg .b64 	%rd<11>;

	ld.param.u64 	%rd1, [_Z14setDHTempScorePiS_S_i_param_0];
	ld.param.u64 	%rd2, [_Z14setDHTempScorePiS_S_i_param_1];
	ld.param.u64 	%rd3, [_Z14setDHTempScorePiS_S_i_param_2];
	ld.param.u32 	%r1, [_Z14setDHTempScorePiS_S_i_param_3];
	cvta.to.global.u64 	%rd4, %rd3;
	cvta.to.global.u64 	%rd5, %rd2;
	cvta.to.global.u64 	%rd6, %rd1;
	mov.u32 	%r2, %tid.x;
	mul.wide.u32 	%rd7, %r2, 4;
	add.s64 	%rd8, %rd6, %rd7;
	st.global.u32 	[%rd8], %r1;
	add.s64 	%rd9, %rd5, %rd7;
	st.global.u32 	[%rd9], %r1;
	add.s64 	%rd10, %rd4, %rd7;
	mov.b32 	%r3, 0;
	st.global.u32 	[%rd10], %r3;
	ret;

}
	// .globl	_Z7initGCMPii
.visible .entry _Z7initGCMPii(
	.param .u64 .ptr .align 1 _Z7initGCMPii_param_0,
	.param .u32 _Z7initGCMPii_param_1
)
{
	.reg .b32 	%r<6>;
	.reg .b64 	%rd<5>;

	ld.param.u64 	%rd1, [_Z7initGCMPii_param_0];
	ld.param.u32 	%r1, [_Z7initGCMPii_param_1];
	cvta.to.global.u64 	%rd2, %rd1;
	mov.u32 	%r2, %ctaid.x;
	mov.u32 	%r3, %tid.x;
	mad.lo.s32 	%r4, %r1, %r2, %r3;
	mul.wide.s32 	%rd3, %r4, 4;
	add.s64 	%rd4, %rd2, %rd3;
	mov.b32 	%r5, 0;
	st.global.u32 	[%rd4], %r5;
	ret;

}
	// .globl	_Z8updateDHPiS_S_ii
.visible .entry _Z8updateDHPiS_S_ii(
	.param .u64 .ptr .align 1 _Z8updateDHPiS_S_ii_param_0,
	.param .u64 .ptr .align 1 _Z8updateDHPiS_S_ii_param_1,
	.param .u64 .ptr .align 1 _Z8updateDHPiS_S_ii_param_2,
	.param .u32 _Z8updateDHPiS_S_ii_param_3,
	.param .u32 _Z8updateDHPiS_S_ii_param_4
)
{
	.reg .pred 	%p<4>;
	.reg .b32 	%r<11>;
	.reg .b64 	%rd<10>;

	ld.param.u64 	%rd3, [_Z8updateDHPiS_S_ii_param_0];
	ld.param.u64 	%rd4, [_Z8updateDHPiS_S_ii_param_1];
	ld.param.u64 	%rd5, [_Z8updateDHPiS_S_ii_param_2];
	ld.param.u32 	%r4, [_Z8updateDHPiS_S_ii_param_3];
	ld.param.u32 	%r5, [_Z8updateDHPiS_S_ii_param_4];
	rem.s32 	%r6, %r5, %r4;
	setp.eq.s32 	%p1, %r6, 0;
	@%p1 bra 	$L__BB3_5;
	cvta.to.global.u64 	%rd6, %rd3;
	cvta.to.global.u64 	%rd7, %rd4;
	mov.u32 	%r7, %tid.x;
	mul.wide.u32 	%rd8, %r7, 4;
	add.s64 	%rd1, %rd7, %rd8;
	ld.global.u32 	%r10, [%rd1];
	setp.gt.s32 	%p2, %r10, 0;
	add.s64 	%rd2, %rd6, %rd8;
	@%p2 bra 	$L__BB3_4;
	ld.global.u32 	%r8, [%rd2];
	setp.lt.s32 	%p3, %r8, 1;
	@%p3 bra 	$L__BB3_4;
	cvta.to.global.u64 	%rd9, %rd5;
	atom.global.add.u32 	%r9, [%rd9], -1;
	ld.global.u32 	%r10, [%rd1];
$L__BB3_4:
	st.global.u32 	[%rd2], %r10;
$L__BB3_5:
	ret;

}
	// .globl	_Z11roundKerneliiPiS_S_S_S_S_S_
.visible .entry _Z11roundKerneliiPiS_S_S_S_S_S_(
	.param .u32 _Z11roundKerneliiPiS_S_S_S_S_S__param_0,
	.param .u32 _Z11roundKerneliiPiS_S_S_S_S_S__param_1,
	.param .u64 .ptr .align 1 _Z11roundKerneliiPiS_S_S_S_S_S__param_2,
	.param .u64 .ptr .align 1 _Z11roundKerneliiPiS_S_S_S_S_S__param_3,
	.param .u64 .ptr .align 1 _Z11roundKerneliiPiS_S_S_S_S_S__param_4,
	.param .u64 .ptr .align 1 _Z11roundKerneliiPiS_S_S_S_S_S__param_5,
	.param .u64 .ptr .align 1 _Z11roundKerneliiPiS_S_S_S_S_S__param_6,
	.param .u64 .ptr .align 1 _Z11roundKerneliiPiS_S_S_S_S_S__param_7,
	.param .u64 .ptr .align 1 _Z11roundKerneliiPiS_S_S_S_S_S__param_8
)
{
	.reg .pred 	%p<21>;
	.reg .b32 	%r<60>;
	.reg .b64 	%rd<34>;
	// demoted variable
	.shared .align 4 .u32 _ZZ11roundKerneliiPiS_S_S_S_S_S_E11tankToShoot;
	// demoted variable
	.shared .align 4 .u32 _ZZ11roundKerneliiPiS_S_S_S_S_S_E4lock;
	// demoted variable
	.shared .align 4 .u32 _ZZ11roundKerneliiPiS_S_S_S_S_S_E4minK;
	ld.param.u32 	%r24, [_Z11roundKerneliiPiS_S_S_S_S_S__param_0];
	ld.param.u32 	%r25, [_Z11roundKerneliiPiS_S_S_S_S_S__param_1];
	ld.param.u64 	%rd9, [_Z11roundKerneliiPiS_S_S_S_S_S__param_2];
	ld.param.u64 	%rd7, [_Z11roundKerneliiPiS_S_S_S_S_S__param_3];
	ld.param.u64 	%rd10, [_Z11roundKerneliiPiS_S_S_S_S_S__param_4];
	ld.param.u64 	%rd11, [_Z11roundKerneliiPiS_S_S_S_S_S__param_5];
	ld.param.u64 	%rd8, [_Z11roundKerneliiPiS_S_S_S_S_S__param_6];
	ld.param.u64 	%rd12, [_Z11roundKerneliiPiS_S_S_S_S_S__param_8];
	cvta.to.global.u64 	%rd1, %rd12;
	cvta.to.global.u64 	%rd2, %rd11;
	cvta.to.global.u64 	%rd3, %rd10;
	cvta.to.global.u64 	%rd4, %rd9;
	rem.s32 	%r26, %r24, %r25;
	setp.eq.s32 	%p1, %r26, 0;
	@%p1 bra 	$L__BB4_23;
	mov.u32 	%r1, %tid.x;
	mov.u32 	%r2, %ctaid.x;
	setp.ne.s32 	%p2, %r1, 0;
	@%p2 bra 	$L__BB4_3;
	mov.b32 	%r27, 2147483647;
	st.volatile.shared.u32 	[_ZZ11roundKerneliiPiS_S_S_S_S_S_E4minK], %r27;
	mov.b32 	%r28, -1;
	st.shared.u32 	[_ZZ11roundKerneliiPiS_S_S_S_S_S_E11tankToShoot], %r28;
	mov.b32 	%r29, 0;
	st.volatile.shared.u32 	[_ZZ11roundKerneliiPiS_S_S_S_S_S_E4lock], %r29;
$L__BB4_3:
	bar.sync 	0;
	mul.wide.u32 	%rd13, %r2, 4;
	add.s64 	%rd14, %rd4, %rd13;
	ld.global.u32 	%r30, [%rd14];
	setp.lt.s32 	%p3, %r30, 1;
	@%p3 bra 	$L__BB4_21;
	add.s32 	%r31, %r24, %r2;
	rem.s32 	%r32, %r31, %r25;
	add.s64 	%rd16, %rd3, %rd13;
	ld.global.u32 	%r3, [%rd16];
	add.s64 	%rd17, %rd2, %rd13;
	ld.global.u32 	%r4, [%rd17];
	mul.wide.s32 	%rd18, %r32, 4;
	add.s64 	%rd19, %rd3, %rd18;
	ld.global.u32 	%r33, [%rd19];
	sub.s32 	%r5, %r33, %r3;
	add.s64 	%rd20, %rd2, %rd18;
	ld.global.u32 	%r34, [%rd20];
	sub.s32 	%r6, %r34, %r4;
	mad.lo.s32 	%r35, %r32, %r25, %r2;
	mul.wide.s32 	%rd21, %r35, 4;
	add.s64 	%rd5, %rd1, %rd21;
	ld.global.u32 	%r56, [%rd5];
	setp.ne.s32 	%p4, %r56, 0;
	@%p4 bra 	$L__BB4_6;
	{ // callseq 0, 0
	.param .b32 param0;
	st.param.b32 	[param0], %r5;
	.param .b32 param1;
	st.param.b32 	[param1], %r6;
	.param .b32 retval0;
	call.uni (retval0), 
	_Z3gcmii, 
	(
	param0, 
	param1
	);
	ld.param.b32 	%r36, [retval0];
	} // callseq 0
	abs.s32 	%r56, %r36;
	st.global.u32 	[%rd5], %r56;
$L__BB4_6:
	div.s32 	%r10, %r5, %r56;
	div.s32 	%r11, %r6, %r56;
	mul.wide.u32 	%rd22, %r1, 4;
	add.s64 	%rd23, %rd4, %rd22;
	ld.global.u32 	%r38, [%rd23];
	setp.lt.s32 	%p5, %r38, 1;
	setp.eq.s32 	%p6, %r2, %r1;
	or.pred  	%p7, %p6, %p5;
	@%p7 bra 	$L__BB4_21;
	add.s64 	%rd25, %rd3, %rd22;
	ld.global.u32 	%r39, [%rd25];
	sub.s32 	%r12, %r39, %r3;
	add.s64 	%rd26, %rd2, %rd22;
	ld.global.u32 	%r40, [%rd26];
	sub.s32 	%r13, %r40, %r4;
	mad.lo.s32 	%r41, %r25, %r1, %r2;
	mul.wide.s32 	%rd27, %r41, 4;
	add.s64 	%rd6, %rd1, %rd27;
	ld.global.u32 	%r57, [%rd6];
	setp.ne.s32 	%p8, %r57, 0;
	@%p8 bra 	$L__BB4_9;
	{ // callseq 1, 0
	.param .b32 param0;
	st.param.b32 	[param0], %r12;
	.param .b32 param1;
	st.param.b32 	[param1], %r13;
	.param .b32 retval0;
	call.uni (retval0), 
	_Z3gcmii, 
	(
	param0, 
	param1
	);
	ld.param.b32 	%r42, [retval0];
	} // callseq 1
	abs.s32 	%r57, %r42;
	st.global.u32 	[%rd6], %r57;
$L__BB4_9:
	div.s32 	%r44, %r12, %r57;
	div.s32 	%r45, %r13, %r57;
	setp.ne.s32 	%p9, %r44, %r10;
	setp.ne.s32 	%p10, %r11, %r45;
	or.pred  	%p11, %p9, %p10;
	@%p11 bra 	$L__BB4_21;
	setp.eq.s32 	%p12, %r10, 0;
	@%p12 bra 	$L__BB4_12;
	div.s32 	%r58, %r12, %r10;
	bra.uni 	$L__BB4_13;
$L__BB4_12:
	div.s32 	%r58, %r13, %r11;
$L__BB4_13:
	ld.volatile.shared.u32 	%r47, [_ZZ11roundKerneliiPiS_S_S_S_S_S_E4minK];
	setp.ge.s32 	%p13, %r58, %r47;
	@%p13 bra 	$L__BB4_21;
	and.b32  	%r20, %r1, 31;
	mov.b32 	%r59, 0;
$L__BB4_15:
	setp.ne.s32 	%p14, %r20, %r59;
	@%p14 bra 	$L__BB4_20;
$L__BB4_16:
	atom.relaxed.shared.cas.b32 	%r49, [_ZZ11roundKerneliiPiS_S_S_S_S_S_E4lock], 0, 1;
	setp.ne.s32 	%p15, %r49, 0;
	@%p15 bra 	$L__BB4_16;
	ld.volatile.shared.u32 	%r50, [_ZZ11roundKerneliiPiS_S_S_S_S_S_E4minK];
	setp.ge.s32 	%p16, %r58, %r50;
	@%p16 bra 	$L__BB4_19;
	st.volatile.shared.u32 	[_ZZ11roundKerneliiPiS_S_S_S_S_S_E4minK], %r58;
	st.shared.u32 	[_ZZ11roundKerneliiPiS_S_S_S_S_S_E11tankToShoot], %r1;
$L__BB4_19:
	mov.b32 	%r51, 0;
	st.volatile.shared.u32 	[_ZZ11roundKerneliiPiS_S_S_S_S_S_E4lock], %r51;
$L__BB4_20:
	add.s32 	%r59, %r59, 1;
	setp.ne.s32 	%p17, %r59, 32;
	@%p17 bra 	$L__BB4_15;
$L__BB4_21:
	setp.ne.s32 	%p18, %r1, 0;
	bar.sync 	0;
	ld.shared.u32 	%r52, [_ZZ11roundKerneliiPiS_S_S_S_S_S_E11tankToShoot];
	setp.eq.s32 	%p19, %r52, -1;
	or.pred  	%p20, %p18, %p19;
	@%p20 bra 	$L__BB4_23;
	cvta.to.global.u64 	%rd28, %rd7;
	mul.wide.s32 	%rd29, %r52, 4;
	add.s64 	%rd30, %rd28, %rd29;
	atom.global.add.u32 	%r53, [%rd30], -1;
	cvta.to.global.u64 	%rd31, %rd8;
	add.s64 	%rd33, %rd31, %rd13;
	ld.global.u32 	%r54, [%rd33];
	add.s32 	%r55, %r54, 1;
	st.global.u32 	[%rd33], %r55;
$L__BB4_23:
	ret;

}


// ===== COMPILED SASS (sm_100) =====

	.target	sm_100

	.elftype	@"ET_EXEC"


//--------------------- .note.nv.tkinfo           --------------------------
	.section	.note.nv.tkinfo,"",@"SHT_NOTE"
	.sectionflags	@"SHF_NOTE_NV_TKINFO"
	.tkinfo
        /*0018*/ 	.word	0x00000002
        /*0030*/ 	.string	""
        /*0030*/ 	.string	"ptxas"
        /*0030*/ 	.string	"Cuda compilation tools, release 13.0, V13.0.88"
        /*0030*/ 	.string	"Build cuda_13.0.r13.0/compiler.36424714_0"
        /*0030*/ 	.string	"-arch sm_100 -m 64 "



//--------------------- .note.nv.cuinfo           --------------------------
	.section	.note.nv.cuinfo,"",@"SHT_NOTE"
	.sectionflags	@"SHF_NOTE_NV_CUINFO"
        /*0018*/ 	.short	0x0002
        /*001a*/ 	.short	0x0064
        /*001c*/ 	.short	0x0082
	.zero		2


//--------------------- .nv.info                  --------------------------
	.section	.nv.info,"",@"SHT_CUDA_INFO"
	.align	4


	//----- nvinfo : EIATTR_REGCOUNT
	.align		4
        /*0000*/ 	.byte	0x04, 0x2f
        /*0002*/ 	.short	(.L_1 - .L_0)
	.align		4
.L_0:
        /*0004*/ 	.word	index@(_Z14setDHTempScorePiS_S_i)
        /*0008*/ 	.word	0x0000000e


	//----- nvinfo : EIATTR_FRAME_SIZE
	.align		4
.L_1:
        /*000c*/ 	.byte	0x04, 0x11
        /*000e*/ 	.short	(.L_3 - .L_2)
	.align		4
.L_2:
        /*0010*/ 	.word	index@(_Z14setDHTempScorePiS_S_i)
        /*0014*/ 	.word	0x00000000


	//----- nvinfo : EIATTR_REGCOUNT
	.align		4
.L_3:
        /*0018*/ 	.byte	0x04, 0x2f
        /*001a*/ 	.short	(.L_5 - .L_4)
	.align		4
.L_4:
        /*001c*/ 	.word	index@(_Z7initGCMPii)
        /*0020*/ 	.word	0x00000008


	//----- nvinfo : EIATTR_FRAME_SIZE
	.align		4
.L_5:
        /*0024*/ 	.byte	0x04, 0x11
        /*0026*/ 	.short	(.L_7 - .L_6)
	.align		4
.L_6:
        /*0028*/ 	.word	index@(_Z7initGCMPii)
        /*002c*/ 	.word	0x00000000


	//----- nvinfo : EIATTR_REGCOUNT
	.align		4
.L_7:
        /*0030*/ 	.byte	0x04, 0x2f
        /*0032*/ 	.short	(.L_9 - .L_8)
	.align		4
.L_8:
        /*0034*/ 	.word	index@(_Z8updateDHPiS_S_ii)
        /*0038*/ 	.word	0x0000000e


	//----- nvinfo : EIATTR_FRAME_SIZE
	.align		4
.L_9:
        /*003c*/ 	.byte	0x04, 0x11
        /*003e*/ 	.short	(.L_11 - .L_10)
	.align		4
.L_10:
        /*0040*/ 	.word	index@(_Z8updateDHPiS_S_ii)
        /*0044*/ 	.word	0x00000000


	//----- nvinfo : EIATTR_REGCOUNT
	.align		4
.L_11:
        /*0048*/ 	.byte	0x04, 0x2f
        /*004a*/ 	.short	(.L_13 - .L_12)
	.align		4
.L_12:
        /*004c*/ 	.word	index@(_Z11roundKerneliiPiS_S_S_S_S_S_)
        /*0050*/ 	.word	0x00000018


	//----- nvinfo : EIATTR_FRAME_SIZE
	.align		4
.L_13:
        /*0054*/ 	.byte	0x04, 0x11
        /*0056*/ 	.short	(.L_15 - .L_14)
	.align		4
.L_14:
        /*0058*/ 	.word	index@($_Z11roundKerneliiPiS_S_S_S_S_S_$_Z3gcmii)
        /*005c*/ 	.word	0x00000000


	//----- nvinfo : EIATTR_FRAME_SIZE
	.align		4
.L_15:
        /*0060*/ 	.byte	0x04, 0x11
        /*0062*/ 	.short	(.L_17 - .L_16)
	.align		4
.L_16:
        /*0064*/ 	.word	index@(_Z11roundKerneliiPiS_S_S_S_S_S_)
        /*0068*/ 	.word	0x00000000


	//----- nvinfo : EIATTR_MIN_STACK_SIZE
	.align		4
.L_17:
        /*006c*/ 	.byte	0x04, 0x12
        /*006e*/ 	.short	(.L_19 - .L_18)
	.align		4
.L_18:
        /*0070*/ 	.word	index@(_Z11roundKerneliiPiS_S_S_S_S_S_)
        /*0074*/ 	.word	0x00000000


	//----- nvinfo : EIATTR_MIN_STACK_SIZE
	.align		4
.L_19:
        /*0078*/ 	.byte	0x04, 0x12
        /*007a*/ 	.short	(.L_21 - .L_20)
	.align		4
.L_20:
        /*007c*/ 	.word	index@(_Z8updateDHPiS_S_ii)
        /*0080*/ 	.word	0x00000000


	//----- nvinfo : EIATTR_MIN_STACK_SIZE
	.align		4
.L_21:
        /*0084*/ 	.byte	0x04, 0x12
        /*0086*/ 	.short	(.L_23 - .L_22)
	.align		4
.L_22:
        /*0088*/ 	.word	index@(_Z7initGCMPii)
        /*008c*/ 	.word	0x00000000


	//----- nvinfo : EIATTR_MIN_STACK_SIZE
	.align		4
.L_23:
        /*0090*/ 	.byte	0x04, 0x12
        /*0092*/ 	.short	(.L_25 - .L_24)
	.align		4
.L_24:
        /*0094*/ 	.word	index@(_Z14setDHTempScorePiS_S_i)
        /*0098*/ 	.word	0x00000000
.L_25:


//--------------------- .nv.compat                --------------------------
	.section	.nv.compat,"",@"SHT_CUDA_COMPAT_INFO"
	.align	4
        /*0000*/ 	.byte	0x02, 0x09, 0x00, 0x00, 0x02, 0x02, 0x01, 0x00, 0x02, 0x05, 0x05, 0x00, 0x03, 0x07, 0x01, 0x01
        /*0010*/ 	.byte	0x02, 0x03, 0x00, 0x00, 0x02, 0x06, 0x01, 0x00, 0x04, 0x0b, 0x08, 0x00, 0x09, 0x00, 0x00, 0x00
        /*0020*/ 	.byte	0x00, 0x00, 0x00, 0x00


//--------------------- .nv.info._Z11roundKerneliiPiS_S_S_S_S_S_ --------------------------
	.section	.nv.info._Z11roundKerneliiPiS_S_S_S_S_S_,"",@"SHT_CUDA_INFO"
	.sectionflags	@""
	.align	4


	//----- nvinfo : EIATTR_CUDA_API_VERSION
	.align		4
        /*0000*/ 	.byte	0x04, 0x37
        /*0002*/ 	.short	(.L_27 - .L_26)
.L_26:
        /*0004*/ 	.word	0x00000082


	//----- nvinfo : EIATTR_KPARAM_INFO
	.align		4
.L_27:
        /*0008*/ 	.byte	0x04, 0x17
        /*000a*/ 	.short	(.L_29 - .L_28)
.L_28:
        /*000c*/ 	.word	0x00000000
        /*0010*/ 	.short	0x0008
        /*0012*/ 	.short	0x0038
        /*0014*/ 	.byte	0x00, 0xf5, 0x21, 0x00


	//----- nvinfo : EIATTR_KPARAM_INFO
	.align		4
.L_29:
        /*0018*/ 	.byte	0x04, 0x17
        /*001a*/ 	.short	(.L_31 - .L_30)
.L_30:
        /*001c*/ 	.word	0x00000000
        /*0020*/ 	.short	0x0007
        /*0022*/ 	.short	0x0030
        /*0024*/ 	.byte	0x00, 0xf5, 0x21, 0x00


	//----- nvinfo : EIATTR_KPARAM_INFO
	.align		4
.L_31:
        /*0028*/ 	.byte	0x04, 0x17
        /*002a*/ 	.short	(.L_33 - .L_32)
.L_32:
        /*002c*/ 	.word	0x00000000
        /*0030*/ 	.short	0x0006
        /*0032*/ 	.short	0x0028
        /*0034*/ 	.byte	0x00, 0xf5, 0x21, 0x00


	//----- nvinfo : EIATTR_KPARAM_INFO
	.align		4
.L_33:
        /*0038*/ 	.byte	0x04, 0x17
        /*003a*/ 	.short	(.L_35 - .L_34)
.L_34:
        /*003c*/ 	.word	0x00000000
        /*0040*/ 	.short	0x0005
        /*0042*/ 	.short	0x0020
        /*0044*/ 	.byte	0x00, 0xf5, 0x21, 0x00


	//----- nvinfo : EIATTR_KPARAM_INFO
	.align		4
.L_35:
        /*0048*/ 	.byte	0x04, 0x17
        /*004a*/ 	.short	(.L_37 - .L_36)
.L_36:
        /*004c*/ 	.word	0x00000000
        /*0050*/ 	.short	0x0004
        /*0052*/ 	.short	0x0018
        /*0054*/ 	.byte	0x00, 0xf5, 0x21, 0x00


	//----- nvinfo : EIATTR_KPARAM_INFO
	.align		4
.L_37:
        /*0058*/ 	.byte	0x04, 0x17
        /*005a*/ 	.short	(.L_39 - .L_38)
.L_38:
        /*005c*/ 	.word	0x00000000
        /*0060*/ 	.short	0x0003
        /*0062*/ 	.short	0x0010
        /*0064*/ 	.byte	0x00, 0xf5, 0x21, 0x00


	//----- nvinfo : EIATTR_KPARAM_INFO
	.align		4
.L_39:
        /*0068*/ 	.byte	0x04, 0x17
        /*006a*/ 	.short	(.L_41 - .L_40)
.L_40:
        /*006c*/ 	.word	0x00000000
        /*0070*/ 	.short	0x0002
        /*0072*/ 	.short	0x0008
        /*0074*/ 	.byte	0x00, 0xf5, 0x21, 0x00


	//----- nvinfo : EIATTR_KPARAM_INFO
	.align		4
.L_41:
        /*0078*/ 	.byte	0x04, 0x17
        /*007a*/ 	.short	(.L_43 - .L_42)
.L_42:
        /*007c*/ 	.word	0x00000000
        /*0080*/ 	.short	0x0001
        /*0082*/ 	.short	0x0004
        /*0084*/ 	.byte	0x00, 0xf0, 0x11, 0x00


	//----- nvinfo : EIATTR_KPARAM_INFO
	.align		4
.L_43:
        /*0088*/ 	.byte	0x04, 0x17
        /*008a*/ 	.short	(.L_45 - .L_44)
.L_44:
        /*008c*/ 	.word	0x00000000
        /*0090*/ 	.short	0x0000
        /*0092*/ 	.short	0x0000
        /*0094*/ 	.byte	0x00, 0xf0, 0x11, 0x00


	//----- nvinfo : EIATTR_SPARSE_MMA_MASK
	.align		4
.L_45:
        /*0098*/ 	.byte	0x03, 0x50
        /*009a*/ 	.short	0x0000


	//----- nvinfo : EIATTR_MAXREG_COUNT
	.align		4
        /*009c*/ 	.byte	0x03, 0x1b
        /*009e*/ 	.short	0x00ff


	//----- nvinfo : EIATTR_NUM_BARRIERS
	.align		4
        /*00a0*/ 	.byte	0x02, 0x4c
        /*00a2*/ 	.byte	0x01
	.zero		1


	//----- nvinfo : EIATTR_MERCURY_ISA_VERSION
	.align		4
        /*00a4*/ 	.byte	0x03, 0x5f
        /*00a6*/ 	.short	0x0101


	//----- nvinfo : EIATTR_INT_WARP_WIDE_INSTR_OFFSETS
	.align		4
        /*00a8*/ 	.byte	0x04, 0x31
        /*00aa*/ 	.short	(.L_47 - .L_46)


	//   ....[0]....
.L_46:
        /*00ac*/ 	.word	0x00001210


	//----- nvinfo : EIATTR_VRC_CTA_INIT_COUNT
	.align		4
.L_47:
        /*00b0*/ 	.byte	0x02, 0x4a
	.zero		1
	.zero		1


	//----- nvinfo : EIATTR_EXIT_INSTR_OFFSETS
	.align		4
        /*00b4*/ 	.byte	0x04, 0x1c
        /*00b6*/ 	.short	(.L_49 - .L_48)


	//   ....[0]....
.L_48:
        /*00b8*/ 	.word	0x00000190


	//   ....[1]....
        /*00bc*/ 	.word	0x000011e0


	//   ....[2]....
        /*00c0*/ 	.word	0x000012d0


	//----- nvinfo : EIATTR_CRS_STACK_SIZE
	.align		4
.L_49:
        /*00c4*/ 	.byte	0x04, 0x1e
        /*00c6*/ 	.short	(.L_51 - .L_50)
.L_50:
        /*00c8*/ 	.word	0x00000000


	//----- nvinfo : EIATTR_CBANK_PARAM_SIZE
	.align		4
.L_51:
        /*00cc*/ 	.byte	0x03, 0x19
        /*00ce*/ 	.short	0x0040


	//----- nvinfo : EIATTR_PARAM_CBANK
	.align		4
        /*00d0*/ 	.byte	0x04, 0x0a
        /*00d2*/ 	.short	(.L_53 - .L_52)
	.align		4
.L_52:
        /*00d4*/ 	.word	index@(.nv.constant0._Z11roundKerneliiPiS_S_S_S_S_S_)
        /*00d8*/ 	.short	0x0380
        /*00da*/ 	.short	0x0040


	//----- nvinfo : EIATTR_SW_WAR
	.align		4
.L_53:
        /*00dc*/ 	.byte	0x04, 0x36
        /*00de*/ 	.short	(.L_55 - .L_54)
.L_54:
        /*00e0*/ 	.word	0x00000008
.L_55:


//--------------------- .nv.info._Z8updateDHPiS_S_ii --------------------------
	.section	.nv.info._Z8updateDHPiS_S_ii,"",@"SHT_CUDA_INFO"
	.sectionflags	@""
	.align	4


	//----- nvinfo : EIATTR_CUDA_API_VERSION
	.align		4
        /*0000*/ 	.byte	0x04, 0x37
        /*0002*/ 	.short	(.L_57 - .L_56)
.L_56:
        /*0004*/ 	.word	0x00000082


	//----- nvinfo : EIATTR_KPARAM_INFO
	.align		4
.L_57:
        /*0008*/ 	.byte	0x04, 0x17
        /*000a*/ 	.short	(.L_59 - .L_58)
.L_58:
        /*000c*/ 	.word	0x00000000
        /*0010*/ 	.short	0x0004
        /*0012*/ 	.short	0x001c
        /*0014*/ 	.byte	0x00, 0xf0, 0x11, 0x00


	//----- nvinfo : EIATTR_KPARAM_INFO
	.align		4
.L_59:
        /*0018*/ 	.byte	0x04, 0x17
        /*001a*/ 	.short	(.L_61 - .L_60)
.L_60:
        /*001c*/ 	.word	0x00000000
        /*0020*/ 	.short	0x0003
        /*0022*/ 	.short	0x0018
        /*0024*/ 	.byte	0x00, 0xf0, 0x11, 0x00


	//----- nvinfo : EIATTR_KPARAM_INFO
	.align		4
.L_61:
        /*0028*/ 	.byte	0x04, 0x17
        /*002a*/ 	.short	(.L_63 - .L_62)
.L_62:
        /*002c*/ 	.word	0x00000000
        /*0030*/ 	.short	0x0002
        /*0032*/ 	.short	0x0010
        /*0034*/ 	.byte	0x00, 0xf5, 0x21, 0x00


	//----- nvinfo : EIATTR_KPARAM_INFO
	.align		4
.L_63:
        /*0038*/ 	.byte	0x04, 0x17
        /*003a*/ 	.short	(.L_65 - .L_64)
.L_64:
        /*003c*/ 	.word	0x00000000
        /*0040*/ 	.short	0x0001
        /*0042*/ 	.short	0x0008
        /*0044*/ 	.byte	0x00, 0xf5, 0x21, 0x00


	//----- nvinfo : EIATTR_KPARAM_INFO
	.align		4
.L_65:
        /*0048*/ 	.byte	0x04, 0x17
        /*004a*/ 	.short	(.L_67 - .L_66)
.L_66:
        /*004c*/ 	.word	0x00000000
        /*0050*/ 	.short	0x0000
        /*0052*/ 	.short	0x0000
        /*0054*/ 	.byte	0x00, 0xf5, 0x21, 0x00


	//----- nvinfo : EIATTR_SPARSE_MMA_MASK
	.align		4
.L_67:
        /*0058*/ 	.byte	0x03, 0x50
        /*005a*/ 	.short	0x0000


	//----- nvinfo : EIATTR_MAXREG_COUNT
	.align		4
        /*005c*/ 	.byte	0x03, 0x1b
        /*005e*/ 	.short	0x00ff


	//----- nvinfo : EIATTR_MERCURY_ISA_VERSION
	.align		4
        /*0060*/ 	.byte	0x03, 0x5f
        /*0062*/ 	.short	0x0101


	//----- nvinfo : EIATTR_INT_WARP_WIDE_INSTR_OFFSETS
	.align		4
        /*0064*/ 	.byte	0x04, 0x31
        /*0066*/ 	.short	(.L_69 - .L_68)


	//   ....[0]....
.L_68:
        /*0068*/ 	.word	0x00000280


	//----- nvinfo : EIATTR_VRC_CTA_INIT_COUNT
	.align		4
.L_69:
        /*006c*/ 	.byte	0x02, 0x4a
	.zero		1
	.zero		1


	//----- nvinfo : EIATTR_EXIT_INSTR_OFFSETS
	.align		4
        /*0070*/ 	.byte	0x04, 0x1c
        /*0072*/ 	.short	(.L_71 - .L_70)


	//   ....[0]....
.L_70:
        /*0074*/ 	.word	0x00000180


	//   ....[1]....
        /*0078*/ 	.word	0x00000310


	//----- nvinfo : EIATTR_CRS_STACK_SIZE
	.align		4
.L_71:
        /*007c*/ 	.byte	0x04, 0x1e
        /*007e*/ 	.short	(.L_73 - .L_72)
.L_72:
        /*0080*/ 	.word	0x00000000


	//----- nvinfo : EIATTR_CBANK_PARAM_SIZE
	.align		4
.L_73:
        /*0084*/ 	.byte	0x03, 0x19
        /*0086*/ 	.short	0x0020


	//----- nvinfo : EIATTR_PARAM_CBANK
	.align		4
        /*0088*/ 	.byte	0x04, 0x0a
        /*008a*/ 	.short	(.L_75 - .L_74)
	.align		4
.L_74:
        /*008c*/ 	.word	index@(.nv.constant0._Z8updateDHPiS_S_ii)
        /*0090*/ 	.short	0x0380
        /*0092*/ 	.short	0x0020


	//----- nvinfo : EIATTR_SW_WAR
	.align		4
.L_75:
        /*0094*/ 	.byte	0x04, 0x36
        /*0096*/ 	.short	(.L_77 - .L_76)
.L_76:
        /*0098*/ 	.word	0x00000008
.L_77:


//--------------------- .nv.info._Z7initGCMPii    --------------------------
	.section	.nv.info._Z7initGCMPii,"",@"SHT_CUDA_INFO"
	.sectionflags	@""
	.align	4


	//----- nvinfo : EIATTR_CUDA_API_VERSION
	.align		4
        /*0000*/ 	.byte	0x04, 0x37
        /*0002*/ 	.short	(.L_79 - .L_78)
.L_78:
        /*0004*/ 	.word	0x00000082


	//----- nvinfo : EIATTR_KPARAM_INFO
	.align		4
.L_79:
        /*0008*/ 	.byte	0x04, 0x17
        /*000a*/ 	.short	(.L_81 - .L_80)
.L_80:
        /*000c*/ 	.word	0x00000000
        /*0010*/ 	.short	0x0001
        /*0012*/ 	.short	0x0008
        /*0014*/ 	.byte	0x00, 0xf0, 0x11, 0x00


	//----- nvinfo : EIATTR_KPARAM_INFO
	.align		4
.L_81:
        /*0018*/ 	.byte	0x04, 0x17
        /*001a*/ 	.short	(.L_83 - .L_82)
.L_82:
        /*001c*/ 	.word	0x00000000
        /*0020*/ 	.short	0x0000
        /*0022*/ 	.short	0x0000
        /*0024*/ 	.byte	0x00, 0xf5, 0x21, 0x00


	//----- nvinfo : EIATTR_SPARSE_MMA_MASK
	.align		4
.L_83:
        /*0028*/ 	.byte	0x03, 0x50
        /*002a*/ 	.short	0x0000


	//----- nvinfo : EIATTR_MAXREG_COUNT
	.align		4
        /*002c*/ 	.byte	0x03, 0x1b
        /*002e*/ 	.short	0x00ff


	//----- nvinfo : EIATTR_MERCURY_ISA_VERSION
	.align		4
        /*0030*/ 	.byte	0x03, 0x5f
        /*0032*/ 	.short	0x0101


	//----- nvinfo : EIATTR_VRC_CTA_INIT_COUNT
	.align		4
        /*0034*/ 	.byte	0x02, 0x4a
	.zero		1
	.zero		1


	//----- nvinfo : EIATTR_EXIT_INSTR_OFFSETS
	.align		4
        /*0038*/ 	.byte	0x04, 0x1c
        /*003a*/ 	.short	(.L_85 - .L_84)


	//   ....[0]....
.L_84:
        /*003c*/ 	.word	0x00000090


	//----- nvinfo : EIATTR_CBANK_PARAM_SIZE
	.align		4
.L_85:
        /*0040*/ 	.byte	0x03, 0x19
        /*0042*/ 	.short	0x000c


	//----- nvinfo : EIATTR_PARAM_CBANK
	.align		4
        /*0044*/ 	.byte	0x04, 0x0a
        /*0046*/ 	.short	(.L_87 - .L_86)
	.align		4
.L_86:
        /*0048*/ 	.word	index@(.nv.constant0._Z7initGCMPii)
        /*004c*/ 	.short	0x0380
        /*004e*/ 	.short	0x000c


	//----- nvinfo : EIATTR_SW_WAR
	.align		4
.L_87:
        /*0050*/ 	.byte	0x04, 0x36
        /*0052*/ 	.short	(.L_89 - .L_88)
.L_88:
        /*0054*/ 	.word	0x00000008
.L_89:


//--------------------- .nv.info._Z14setDHTempScorePiS_S_i --------------------------
	.section	.nv.info._Z14setDHTempScorePiS_S_i,"",@"SHT_CUDA_INFO"
	.sectionflags	@""
	.align	4


	//----- nvinfo : EIATTR_CUDA_API_VERSION
	.align		4
        /*0000*/ 	.byte	0x04, 0x37
        /*0002*/ 	.short	(.L_91 - .L_90)
.L_90:
        /*0004*/ 	.word	0x00000082


	//----- nvinfo : EIATTR_KPARAM_INFO
	.align		4
.L_91:
        /*0008*/ 	.byte	0x04, 0x17
        /*000a*/ 	.short	(.L_93 - .L_92)
.L_92:
        /*000c*/ 	.word	0x00000000
        /*0010*/ 	.short	0x0003
        /*0012*/ 	.short	0x0018
        /*0014*/ 	.byte	0x00, 0xf0, 0x11, 0x00


	//----- nvinfo : EIATTR_KPARAM_INFO
	.align		4
.L_93:
        /*0018*/ 	.byte	0x04, 0x17
        /*001a*/ 	.short	(.L_95 - .L_94)
.L_94:
        /*001c*/ 	.word	0x00000000
        /*0020*/ 	.short	0x0002
        /*0022*/ 	.short	0x0010
        /*0024*/ 	.byte	0x00, 0xf5, 0x21, 0x00


	//----- nvinfo : EIATTR_KPARAM_INFO
	.align		4
.L_95:
        /*0028*/ 	.byte	0x04, 0x17
        /*002a*/ 	.short	(.L_97 - .L_96)
.L_96:
        /*002c*/ 	.word	0x00000000
        /*0030*/ 	.short	0x0001
        /*0032*/ 	.short	0x0008
        /*0034*/ 	.byte	0x00, 0xf5, 0x21, 0x00


	//----- nvinfo : EIATTR_KPARAM_INFO
	.align		4
.L_97:
        /*0038*/ 	.byte	0x04, 0x17
        /*003a*/ 	.short	(.L_99 - .L_98)
.L_98:
        /*003c*/ 	.word	0x00000000
        /*0040*/ 	.short	0x0000
        /*0042*/ 	.short	0x0000
        /*0044*/ 	.byte	0x00, 0xf5, 0x21, 0x00


	//----- nvinfo : EIATTR_SPARSE_MMA_MASK
	.align		4
.L_99:
        /*0048*/ 	.byte	0x03, 0x50
        /*004a*/ 	.short	0x0000


	//----- nvinfo : EIATTR_MAXREG_COUNT
	.align		4
        /*004c*/ 	.byte	0x03, 0x1b
        /*004e*/ 	.short	0x00ff


	//----- nvinfo : EIATTR_MERCURY_ISA_VERSION
	.align		4
        /*0050*/ 	.byte	0x03, 0x5f
        /*0052*/ 	.short	0x0101


	//----- nvinfo : EIATTR_VRC_CTA_INIT_COUNT
	.align		4
        /*0054*/ 	.byte	0x02, 0x4a
	.zero		1
	.zero		1


	//----- nvinfo : EIATTR_EXIT_INSTR_OFFSETS
	.align		4
        /*0058*/ 	.byte	0x04, 0x1c
        /*005a*/ 	.short	(.L_101 - .L_100)


	//   ....[0]....
.L_100:
        /*005c*/ 	.word	0x000000d0


	//----- nvinfo : EIATTR_CBANK_PARAM_SIZE
	.align		4
.L_101:
        /*0060*/ 	.byte	0x03, 0x19
        /*0062*/ 	.short	0x001c


	//----- nvinfo : EIATTR_PARAM_CBANK
	.align		4
        /*0064*/ 	.byte	0x04, 0x0a
        /*0066*/ 	.short	(.L_103 - .L_102)
	.align		4
.L_102:
        /*0068*/ 	.word	index@(.nv.constant0._Z14setDHTempScorePiS_S_i)
        /*006c*/ 	.short	0x0380
        /*006e*/ 	.short	0x001c


	//----- nvinfo : EIATTR_SW_WAR
	.align		4
.L_103:
        /*0070*/ 	.byte	0x04, 0x36
        /*0072*/ 	.short	(.L_105 - .L_104)
.L_104:
        /*0074*/ 	.word	0x00000008
.L_105:


//--------------------- .nv.callgraph             --------------------------
	.section	.nv.callgraph,"",@"SHT_CUDA_CALLGRAPH"
	.align	4
	.sectionentsize	8
	.align		4
        /*0000*/ 	.word	0x00000000
	.align		4
        /*0004*/ 	.word	0xffffffff
	.align		4
        /*0008*/ 	.word	0x00000000
	.align		4
        /*000c*/ 	.word	0xfffffffe
	.align		4
        /*0010*/ 	.word	0x00000000
	.align		4
        /*0014*/ 	.word	0xfffffffd
	.align		4
        /*0018*/ 	.word	0x00000000
	.align		4
        /*001c*/ 	.word	0xfffffffc


//--------------------- .text._Z11roundKerneliiPiS_S_S_S_S_S_ --------------------------
	.section	.text._Z11roundKerneliiPiS_S_S_S_S_S_,"ax",@progbits
	.align	128
        .global         _Z11roundKerneliiPiS_S_S_S_S_S_
        .type           _Z11roundKerneliiPiS_S_S_S_S_S_,@function
        .size           _Z11roundKerneliiPiS_S_S_S_S_S_,(.L_x_22 - _Z11roundKerneliiPiS_S_S_S_S_S_)
        .other          _Z11roundKerneliiPiS_S_S_S_S_S_,@"STO_CUDA_ENTRY STV_DEFAULT"
_Z11roundKerneliiPiS_S_S_S_S_S_:
.text._Z11roundKerneliiPiS_S_S_S_S_S_:
[----:B------:R-:W-:Y:S08]  /*0000*/  LDC R1, c[0x0][0x37c] ;  /* 0x0000df00ff017b82 */ /* 0x000ff00000000800 */
[----:B------:R-:W0:Y:S02]  /*0010*/  LDC.64 R2, c[0x0][0x380] ;  /* 0x0000e000ff027b82 */ /* 0x000e240000000a00 */
[----:B0-----:R-:W-:-:S02]  /*0020*/  IABS R4, R3 ;  /* 0x0000000300047213 */ /* 0x001fc40000000000 */
[----:B------:R-:W-:Y:S02]  /*0030*/  IABS R8, R2 ;  /* 0x0000000200087213 */ /* 0x000fe40000000000 */
[----:B------:R-:W0:Y:S01]  /*0040*/  I2F.RP R0, R4 ;  /* 0x0000000400007306 */ /* 0x000e220000209400 */
[----:B------:R-:W-:-:S07]  /*0050*/  ISETP.GE.AND P1, PT, R2, RZ, PT ;  /* 0x000000ff0200720c */ /* 0x000fce0003f26270 */
[----:B0-----:R-:W0:Y:S02]  /*0060*/  MUFU.RCP R0, R0 ;  /* 0x0000000000007308 */ /* 0x001e240000001000 */
[----:B0-----:R-:W-:-:S06]  /*0070*/  VIADD R6, R0, 0xffffffe ;  /* 0x0ffffffe00067836 */ /* 0x001fcc0000000000 */
[----:B------:R0:W1:Y:S02]  /*0080*/  F2I.FTZ.U32.TRUNC.NTZ R7, R6 ;  /* 0x0000000600077305 */ /* 0x000064000021f000 */
[----:B0-----:R-:W-:Y:S02]  /*0090*/  IMAD.MOV.U32 R6, RZ, RZ, RZ ;  /* 0x000000ffff067224 */ /* 0x001fe400078e00ff */
[----:B-1----:R-:W-:-:S04]  /*00a0*/  IMAD.MOV R5, RZ, RZ, -R7 ;  /* 0x000000ffff057224 */ /* 0x002fc800078e0a07 */
[----:B------:R-:W-:-:S04]  /*00b0*/  IMAD R5, R5, R4, RZ ;  /* 0x0000000405057224 */ /* 0x000fc800078e02ff */
[----:B------:R-:W-:Y:S01]  /*00c0*/  IMAD.HI.U32 R7, R7, R5, R6 ;  /* 0x0000000507077227 */ /* 0x000fe200078e0006 */
[----:B------:R-:W-:-:S05]  /*00d0*/  LOP3.LUT R6, RZ, R3, RZ, 0x33, !PT ;  /* 0x00000003ff067212 */ /* 0x000fca00078e33ff */
[----:B------:R-:W-:-:S04]  /*00e0*/  IMAD.HI.U32 R5, R7, R8, RZ ;  /* 0x0000000807057227 */ /* 0x000fc800078e00ff */
[----:B------:R-:W-:-:S04]  /*00f0*/  IMAD.MOV R5, RZ, RZ, -R5 ;  /* 0x000000ffff057224 */ /* 0x000fc800078e0a05 */
[----:B------:R-:W-:-:S05]  /*0100*/  IMAD R5, R4, R5, R8 ;  /* 0x0000000504057224 */ /* 0x000fca00078e0208 */
[----:B------:R-:W-:-:S13]  /*0110*/  ISETP.GT.U32.AND P0, PT, R4, R5, PT ;  /* 0x000000050400720c */ /* 0x000fda0003f04070 */
[----:B------:R-:W-:-:S05]  /*0120*/  @!P0 IMAD.IADD R5, R5, 0x1, -R4 ;  /* 0x0000000105058824 */ /* 0x000fca00078e0a04 */
[----:B------:R-:W-:-:S13]  /*0130*/  ISETP.GT.U32.AND P0, PT, R4, R5, PT ;  /* 0x000000050400720c */ /* 0x000fda0003f04070 */
[----:B------:R-:W-:Y:S02]  /*0140*/  @!P0 IADD3 R5, PT, PT, R5, -R4, RZ ;  /* 0x8000000405058210 */ /* 0x000fe40007ffe0ff */
[----:B------:R-:W-:-:S03]  /*0150*/  ISETP.NE.AND P0, PT, R3, RZ, PT ;  /* 0x000000ff0300720c */ /* 0x000fc60003f05270 */
[----:B------:R-:W-:-:S05]  /*0160*/  @!P1 IMAD.MOV R5, RZ, RZ, -R5 ;  /* 0x000000ffff059224 */ /* 0x000fca00078e0a05 */
[----:B------:R-:W-:-:S04]  /*0170*/  SEL R5, R6, R5, !P0 ;  /* 0x0000000506057207 */ /* 0x000fc80004000000 */
[----:B------:R-:W-:-:S13]  /*0180*/  ISETP.NE.AND P1, PT, R5, RZ, PT ;  /* 0x000000ff0500720c */ /* 0x000fda0003f25270 */
[----:B------:R-:W-:Y:S05]  /*0190*/  @!P1 EXIT ;  /* 0x000000000000994d */ /* 0x000fea0003800000 */
[----:B------:R-:W0:Y:S01]  /*01a0*/  S2R R0, SR_TID.X ;  /* 0x0000000000007919 */ /* 0x000e220000002100 */
[----:B------:R-:W1:Y:S01]  /*01b0*/  LDC.64 R8, c[0x0][0x388] ;  /* 0x0000e200ff087b82 */ /* 0x000e620000000a00 */
[----:B------:R-:W2:Y:S01]  /*01c0*/  LDCU.64 UR6, c[0x0][0x358] ;  /* 0x00006b00ff0677ac */ /* 0x000ea20008000a00 */
[----:B------:R-:W1:Y:S01]  /*01d0*/  S2R R5, SR_CTAID.X ;  /* 0x0000000000057919 */ /* 0x000e620000002500 */
[----:B0-----:R-:W-:Y:S01]  /*01e0*/  ISETP.NE.AND P1, PT, R0, RZ, PT ;  /* 0x000000ff0000720c */ /* 0x001fe20003f25270 */
[----:B-1----:R-:W-:-:S12]  /*01f0*/  IMAD.WIDE.U32 R8, R5, 0x4, R8 ;  /* 0x0000000405087825 */ /* 0x002fd800078e0008 */
[----:B------:R-:W0:Y:S01]  /*0200*/  @!P1 S2R R11, SR_CgaCtaId ;  /* 0x00000000000b9919 */ /* 0x000e220000008800 */
[----:B------:R-:W-:Y:S01]  /*0210*/  @!P1 MOV R10, 0x400 ;  /* 0x00000400000a9802 */ /* 0x000fe20000000f00 */
[----:B------:R-:W-:-:S03]  /*0220*/  @!P1 IMAD.MOV.U32 R13, RZ, RZ, -0x1 ;  /* 0xffffffffff0d9424 */ /* 0x000fc600078e00ff */
[----:B0-----:R-:W-:Y:S01]  /*0230*/  @!P1 LEA R10, R11, R10, 0x18 ;  /* 0x0000000a0b0a9211 */ /* 0x001fe200078ec0ff */
[----:B------:R-:W-:-:S04]  /*0240*/  @!P1 IMAD.MOV.U32 R11, RZ, RZ, 0x7fffffff ;  /* 0x7fffffffff0b9424 */ /* 0x000fc800078e00ff */
[----:B------:R0:W-:Y:S04]  /*0250*/  @!P1 STS [R10], R13 ;  /* 0x0000000d0a009388 */ /* 0x0001e80000000800 */
[----:B------:R0:W-:Y:S04]  /*0260*/  @!P1 STS [R10+0x8], R11 ;  /* 0x0000080b0a009388 */ /* 0x0001e80000000800 */
[----:B------:R0:W-:Y:S01]  /*0270*/  @!P1 STS [R10+0x4], RZ ;  /* 0x000004ff0a009388 */ /* 0x0001e20000000800 */
[----:B------:R-:W-:Y:S06]  /*0280*/  BAR.SYNC.DEFER_BLOCKING 0x0 ;  /* 0x0000000000007b1d */ /* 0x000fec0000010000 */
[----:B--2---:R-:W2:Y:S02]  /*0290*/  LDG.E R8, desc[UR6][R8.64] ;  /* 0x0000000608087981 */ /* 0x004ea4000c1e1900 */
[----:B--2---:R-:W-:-:S13]  /*02a0*/  ISETP.GE.AND P1, PT, R8, 0x1, PT ;  /* 0x000000010800780c */ /* 0x004fda0003f26270 */
[----:B0-----:R-:W-:Y:S05]  /*02b0*/  @!P1 BRA `(.L_x_0) ;  /* 0x0000000c00a89947 */ /* 0x001fea0003800000 */
[----:B------:R-:W-:Y:S01]  /*02c0*/  IMAD.IADD R2, R5, 0x1, R2 ;  /* 0x0000000105027824 */ /* 0x000fe200078e0202 */
[----:B------:R-:W0:Y:S04]  /*02d0*/  LDC.64 R10, c[0x0][0x3b8] ;  /* 0x0000ee00ff0a7b82 */ /* 0x000e280000000a00 */
[----:B------:R-:W-:Y:S02]  /*02e0*/  IABS R8, R2 ;  /* 0x0000000200087213 */ /* 0x000fe40000000000 */
[----:B------:R-:W-:Y:S02]  /*02f0*/  ISETP.GE.AND P2, PT, R2, RZ, PT ;  /* 0x000000ff0200720c */ /* 0x000fe40003f46270 */
[----:B------:R-:W1:Y:S01]  /*0300*/  LDC.64 R18, c[0x0][0x398] ;  /* 0x0000e600ff127b82 */ /* 0x000e620000000a00 */
[----:B------:R-:W-:-:S05]  /*0310*/  IMAD.HI.U32 R7, R7, R8, RZ ;  /* 0x0000000807077227 */ /* 0x000fca00078e00ff */
[----:B------:R-:W-:-:S05]  /*0320*/  IADD3 R7, PT, PT, -R7, RZ, RZ ;  /* 0x000000ff07077210 */ /* 0x000fca0007ffe1ff */
[C---:B------:R-:W-:Y:S02]  /*0330*/  IMAD R7, R4.reuse, R7, R8 ;  /* 0x0000000704077224 */ /* 0x040fe400078e0208 */
[----:B------:R-:W2:Y:S03]  /*0340*/  LDC.64 R8, c[0x0][0x3a0] ;  /* 0x0000e800ff087b82 */ /* 0x000ea60000000a00 */
[----:B------:R-:W-:Y:S01]  /*0350*/  ISETP.GT.U32.AND P1, PT, R4, R7, PT ;  /* 0x000000070400720c */ /* 0x000fe20003f24070 */
[----:B-1----:R-:W-:-:S12]  /*0360*/  IMAD.WIDE.U32 R14, R5, 0x4, R18 ;  /* 0x00000004050e7825 */ /* 0x002fd800078e0012 */
[----:B------:R-:W-:-:S05]  /*0370*/  @!P1 IMAD.IADD R7, R7, 0x1, -R4 ;  /* 0x0000000107079824 */ /* 0x000fca00078e0a04 */
[----:B------:R-:W-:Y:S01]  /*0380*/  ISETP.GT.U32.AND P1, PT, R4, R7, PT ;  /* 0x000000070400720c */ /* 0x000fe20003f24070 */
[----:B--2---:R-:W-:-:S12]  /*0390*/  IMAD.WIDE.U32 R16, R5, 0x4, R8 ;  /* 0x0000000405107825 */ /* 0x004fd800078e0008 */
[----:B------:R-:W-:Y:S02]  /*03a0*/  @!P1 IMAD.IADD R7, R7, 0x1, -R4 ;  /* 0x0000000107079824 */ /* 0x000fe400078e0a04 */
[----:B------:R-:W2:Y:S02]  /*03b0*/  LDG.E R4, desc[UR6][R14.64] ;  /* 0x000000060e047981 */ /* 0x000ea4000c1e1900 */
[----:B------:R-:W-:-:S05]  /*03c0*/  @!P2 IMAD.MOV R7, RZ, RZ, -R7 ;  /* 0x000000ffff07a224 */ /* 0x000fca00078e0a07 */
[----:B------:R-:W-:-:S05]  /*03d0*/  SEL R20, R6, R7, !P0 ;  /* 0x0000000706147207 */ /* 0x000fca0004000000 */
[C---:B------:R-:W-:Y:S02]  /*03e0*/  IMAD R7, R20.reuse, R3, R5 ;  /* 0x0000000314077224 */ /* 0x040fe400078e0205 */
[----:B------:R-:W-:-:S04]  /*03f0*/  IMAD.WIDE R18, R20, 0x4, R18 ;  /* 0x0000000414127825 */ /* 0x000fc800078e0212 */
[----:B0-----:R-:W-:Y:S02]  /*0400*/  IMAD.WIDE R6, R7, 0x4, R10 ;  /* 0x0000000407067825 */ /* 0x001fe400078e020a */
[----:B------:R-:W2:Y:S04]  /*0410*/  LDG.E R19, desc[UR6][R18.64] ;  /* 0x0000000612137981 */ /* 0x000ea8000c1e1900 */
[----:B------:R-:W3:Y:S01]  /*0420*/  LDG.E R3, desc[UR6][R6.64] ;  /* 0x0000000606037981 */ /* 0x000ee2000c1e1900 */
[----:B------:R-:W-:-:S03]  /*0430*/  IMAD.WIDE R20, R20, 0x4, R8 ;  /* 0x0000000414147825 */ /* 0x000fc600078e0208 */
[----:B------:R-:W4:Y:S04]  /*0440*/  LDG.E R8, desc[UR6][R16.64] ;  /* 0x0000000610087981 */ /* 0x000f28000c1e1900 */
[----:B------:R-:W4:Y:S01]  /*0450*/  LDG.E R21, desc[UR6][R20.64] ;  /* 0x0000000614157981 */ /* 0x000f22000c1e1900 */
[----:B---3--:R-:W-:Y:S01]  /*0460*/  ISETP.NE.AND P0, PT, R3, RZ, PT ;  /* 0x000000ff0300720c */ /* 0x008fe20003f05270 */
[----:B--2---:R-:W-:Y:S01]  /*0470*/  IMAD.IADD R10, R19, 0x1, -R4 ;  /* 0x00000001130a7824 */ /* 0x004fe200078e0a04 */
[----:B----4-:R-:W-:-:S11]  /*0480*/  IADD3 R12, PT, PT, -R8, R21, RZ ;  /* 0x00000015080c7210 */ /* 0x010fd60007ffe1ff */
[----:B------:R-:W-:Y:S05]  /*0490*/  @P0 BRA `(.L_x_1) ;  /* 0x0000000000200947 */ /* 0x000fea0003800000 */
[----:B------:R-:W-:Y:S01]  /*04a0*/  BSSY.RECONVERGENT B0, `(.L_x_2) ;  /* 0x0000005000007945 */ /* 0x000fe20003800200 */
[----:B------:R-:W-:Y:S01]  /*04b0*/  IMAD.MOV.U32 R15, RZ, RZ, R10 ;  /* 0x000000ffff0f7224 */ /* 0x000fe200078e000a */
[----:B------:R-:W-:Y:S01]  /*04c0*/  MOV R14, 0x4f0 ;  /* 0x000004f0000e7802 */ /* 0x000fe20000000f00 */
[----:B------:R-:W-:-:S07]  /*04d0*/  IMAD.MOV.U32 R11, RZ, RZ, R12 ;  /* 0x000000ffff0b7224 */ /* 0x000fce00078e000c */
[----:B------:R-:W-:Y:S05]  /*04e0*/  CALL.REL.NOINC `($_Z11roundKerneliiPiS_S_S_S_S_S_$_Z3gcmii) ;  /* 0x0000000c007c7944 */ /* 0x000fea0003c00000 */
[----:B------:R-:W-:Y:S05]  /*04f0*/  BSYNC.RECONVERGENT B0 ;  /* 0x0000000000007941 */ /* 0x000fea0003800200 */
.L_x_2:
[----:B------:R-:W-:-:S05]  /*0500*/  IABS R3, R2 ;  /* 0x0000000200037213 */ /* 0x000fca0000000000 */
[----:B------:R0:W-:Y:S02]  /*0510*/  STG.E desc[UR6][R6.64], R3 ;  /* 0x0000000306007986 */ /* 0x0001e4000c101906 */
.L_x_1:
[----:B------:R-:W1:Y:S02]  /*0520*/  LDC.64 R14, c[0x0][0x388] ;  /* 0x0000e200ff0e7b82 */ /* 0x000e640000000a00 */
[----:B-1----:R-:W-:-:S05]  /*0530*/  IMAD.WIDE.U32 R14, R0, 0x4, R14 ;  /* 0x00000004000e7825 */ /* 0x002fca00078e000e */
[----:B------:R1:W2:Y:S01]  /*0540*/  LDG.E R2, desc[UR6][R14.64] ;  /* 0x000000060e027981 */ /* 0x0002a2000c1e1900 */
[-C--:B------:R-:W-:Y:S02]  /*0550*/  IABS R16, R3.reuse ;  /* 0x0000000300107213 */ /* 0x080fe40000000000 */
[----:B------:R-:W-:Y:S02]  /*0560*/  IABS R13, R10 ;  /* 0x0000000a000d7213 */ /* 0x000fe40000000000 */
[----:B------:R-:W3:Y:S01]  /*0570*/  I2F.RP R9, R16 ;  /* 0x0000001000097306 */ /* 0x000ee20000209400 */
[----:B------:R-:W-:Y:S02]  /*0580*/  IABS R18, R12 ;  /* 0x0000000c00127213 */ /* 0x000fe40000000000 */
[-C--:B------:R-:W-:Y:S02]  /*0590*/  LOP3.LUT R12, R12, R3.reuse, RZ, 0x3c, !PT ;  /* 0x000000030c0c7212 */ /* 0x080fe400078e3cff */
[----:B-1----:R-:W-:-:S02]  /*05a0*/  IABS R14, R3 ;  /* 0x00000003000e7213 */ /* 0x002fc40000000000 */
[----:B------:R-:W-:Y:S02]  /*05b0*/  LOP3.LUT R10, R10, R3, RZ, 0x3c, !PT ;  /* 0x000000030a0a7212 */ /* 0x000fe400078e3cff */
[----:B------:R-:W-:Y:S01]  /*05c0*/  ISETP.GE.AND P2, PT, R12, RZ, PT ;  /* 0x000000ff0c00720c */ /* 0x000fe20003f46270 */
[----:B------:R-:W-:Y:S01]  /*05d0*/  IMAD.MOV R14, RZ, RZ, -R14 ;  /* 0x000000ffff0e7224 */ /* 0x000fe200078e0a0e */
[----:B------:R-:W-:Y:S01]  /*05e0*/  ISETP.GE.AND P1, PT, R10, RZ, PT ;  /* 0x000000ff0a00720c */ /* 0x000fe20003f26270 */
[----:B---3--:R-:W0:Y:S02]  /*05f0*/  MUFU.RCP R9, R9 ;  /* 0x0000000900097308 */ /* 0x008e240000001000 */
[----:B0-----:R-:W-:-:S06]  /*0600*/  VIADD R6, R9, 0xffffffe ;  /* 0x0ffffffe09067836 */ /* 0x001fcc0000000000 */
[----:B------:R0:W1:Y:S02]  /*0610*/  F2I.FTZ.U32.TRUNC.NTZ R7, R6 ;  /* 0x0000000600077305 */ /* 0x000064000021f000 */
[----:B0-----:R-:W-:Y:S02]  /*0620*/  HFMA2 R6, -RZ, RZ, 0, 0 ;  /* 0x00000000ff067431 */ /* 0x001fe400000001ff */
[----:B-1----:R-:W-:-:S04]  /*0630*/  IMAD.MOV R11, RZ, RZ, -R7 ;  /* 0x000000ffff0b7224 */ /* 0x002fc800078e0a07 */
[----:B------:R-:W-:-:S04]  /*0640*/  IMAD R11, R11, R16, RZ ;  /* 0x000000100b0b7224 */ /* 0x000fc800078e02ff */
[----:B------:R-:W-:-:S04]  /*0650*/  IMAD.HI.U32 R7, R7, R11, R6 ;  /* 0x0000000b07077227 */ /* 0x000fc800078e0006 */
[----:B------:R-:W-:Y:S02]  /*0660*/  IMAD.MOV.U32 R11, RZ, RZ, R13 ;  /* 0x000000ffff0b7224 */ /* 0x000fe400078e000d */
[----:B------:R-:W-:-:S04]  /*0670*/  IMAD.HI.U32 R9, R7, R18, RZ ;  /* 0x0000001207097227 */ /* 0x000fc800078e00ff */
[----:B------:R-:W-:-:S04]  /*0680*/  IMAD.HI.U32 R6, R7, R11, RZ ;  /* 0x0000000b07067227 */ /* 0x000fc800078e00ff */
[-C--:B------:R-:W-:Y:S02]  /*0690*/  IMAD R7, R6, R14.reuse, R11 ;  /* 0x0000000e06077224 */ /* 0x080fe400078e020b */
[----:B------:R-:W-:-:S03]  /*06a0*/  IMAD R11, R9, R14, R18 ;  /* 0x0000000e090b7224 */ /* 0x000fc600078e0212 */
[C---:B------:R-:W-:Y:S02]  /*06b0*/  ISETP.GT.U32.AND P4, PT, R16.reuse, R7, PT ;  /* 0x000000071000720c */ /* 0x040fe40003f84070 */
[----:B------:R-:W-:-:S11]  /*06c0*/  ISETP.GT.U32.AND P5, PT, R16, R11, PT ;  /* 0x0000000b1000720c */ /* 0x000fd60003fa4070 */
[--C-:B------:R-:W-:Y:S01]  /*06d0*/  @!P4 IMAD.IADD R7, R7, 0x1, -R16.reuse ;  /* 0x000000010707c824 */ /* 0x100fe200078e0a10 */
[----:B------:R-:W-:Y:S01]  /*06e0*/  @!P4 IADD3 R6, PT, PT, R6, 0x1, RZ ;  /* 0x000000010606c810 */ /* 0x000fe20007ffe0ff */
[----:B------:R-:W-:Y:S02]  /*06f0*/  @!P5 IMAD.IADD R11, R11, 0x1, -R16 ;  /* 0x000000010b0bd824 */ /* 0x000fe400078e0a10 */
[----:B------:R-:W-:Y:S01]  /*0700*/  @!P5 VIADD R9, R9, 0x1 ;  /* 0x000000010909d836 */ /* 0x000fe20000000000 */
[-C--:B------:R-:W-:Y:S02]  /*0710*/  ISETP.GE.U32.AND P0, PT, R7, R16.reuse, PT ;  /* 0x000000100700720c */ /* 0x080fe40003f06070 */
[----:B------:R-:W-:-:S11]  /*0720*/  ISETP.GE.U32.AND P3, PT, R11, R16, PT ;  /* 0x000000100b00720c */ /* 0x000fd60003f66070 */
[----:B------:R-:W-:Y:S02]  /*0730*/  @P0 VIADD R6, R6, 0x1 ;  /* 0x0000000106060836 */ /* 0x000fe40000000000 */
[----:B------:R-:W-:Y:S01]  /*0740*/  @P3 VIADD R9, R9, 0x1 ;  /* 0x0000000109093836 */ /* 0x000fe20000000000 */
[----:B------:R-:W-:Y:S02]  /*0750*/  ISETP.NE.AND P3, PT, R3, RZ, PT ;  /* 0x000000ff0300720c */ /* 0x000fe40003f65270 */
[----:B------:R-:W-:Y:S01]  /*0760*/  LOP3.LUT R3, RZ, R3, RZ, 0x33, !PT ;  /* 0x00000003ff037212 */ /* 0x000fe200078e33ff */
[----:B------:R-:W-:Y:S01]  /*0770*/  IMAD.MOV.U32 R10, RZ, RZ, R9 ;  /* 0x000000ffff0a7224 */ /* 0x000fe200078e0009 */
[----:B------:R-:W-:-:S03]  /*0780*/  @!P1 IADD3 R6, PT, PT, -R6, RZ, RZ ;  /* 0x000000ff06069210 */ /* 0x000fc60007ffe1ff */
[----:B------:R-:W-:Y:S01]  /*0790*/  @!P2 IMAD.MOV R10, RZ, RZ, -R10 ;  /* 0x000000ffff0aa224 */ /* 0x000fe200078e0a0a */
[----:B------:R-:W-:-:S04]  /*07a0*/  SEL R9, R3, R6, !P3 ;  /* 0x0000000603097207 */ /* 0x000fc80005800000 */
[----:B------:R-:W-:Y:S02]  /*07b0*/  SEL R10, R3, R10, !P3 ;  /* 0x0000000a030a7207 */ /* 0x000fe40005800000 */
[----:B--2---:R-:W-:-:S04]  /*07c0*/  ISETP.GE.AND P0, PT, R2, 0x1, PT ;  /* 0x000000010200780c */ /* 0x004fc80003f06270 */
[----:B------:R-:W-:-:S13]  /*07d0*/  ISETP.EQ.OR P0, PT, R5, R0, !P0 ;  /* 0x000000000500720c */ /* 0x000fda0004702670 */
[----:B------:R-:W-:Y:S05]  /*07e0*/  @P0 BRA `(.L_x_0) ;  /* 0x00000008005c0947 */ /* 0x000fea0003800000 */
[----:B------:R-:W0:Y:S01]  /*07f0*/  LDC.64 R6, c[0x0][0x3b8] ;  /* 0x0000ee00ff067b82 */ /* 0x000e220000000a00 */
[----:B------:R-:W1:Y:S07]  /*0800*/  LDCU UR4, c[0x0][0x384] ;  /* 0x00007080ff0477ac */ /* 0x000e6e0008000800 */
[----:B------:R-:W2:Y:S08]  /*0810*/  LDC.64 R12, c[0x0][0x398] ;  /* 0x0000e600ff0c7b82 */ /* 0x000eb00000000a00 */
[----:B------:R-:W3:Y:S01]  /*0820*/  LDC.64 R14, c[0x0][0x3a0] ;  /* 0x0000e800ff0e7b82 */ /* 0x000ee20000000a00 */
[----:B-1----:R-:W-:-:S04]  /*0830*/  IMAD R3, R0, UR4, R5 ;  /* 0x0000000400037c24 */ /* 0x002fc8000f8e0205 */
[----:B0-----:R-:W-:-:S05]  /*0840*/  IMAD.WIDE R6, R3, 0x4, R6 ;  /* 0x0000000403067825 */ /* 0x001fca00078e0206 */
[----:B------:R-:W4:Y:S01]  /*0850*/  LDG.E R3, desc[UR6][R6.64] ;  /* 0x0000000606037981 */ /* 0x000f22000c1e1900 */
[----:B--2---:R-:W-:-:S06]  /*0860*/  IMAD.WIDE.U32 R12, R0, 0x4, R12 ;  /* 0x00000004000c7825 */ /* 0x004fcc00078e000c */
[----:B------:R-:W2:Y:S01]  /*0870*/  LDG.E R13, desc[UR6][R12.64] ;  /* 0x000000060c0d7981 */ /* 0x000ea2000c1e1900 */
[----:B---3--:R-:W-:-:S05]  /*0880*/  IMAD.WIDE.U32 R14, R0, 0x4, R14 ;  /* 0x00000004000e7825 */ /* 0x008fca00078e000e */
[----:B------:R-:W3:Y:S01]  /*0890*/  LDG.E R11, desc[UR6][R14.64] ;  /* 0x000000060e0b7981 */ /* 0x000ee2000c1e1900 */
[----:B------:R-:W-:Y:S01]  /*08a0*/  BSSY.RECONVERGENT B0, `(.L_x_3) ;  /* 0x000000c000007945 */ /* 0x000fe20003800200 */
[----:B----4-:R-:W-:Y:S01]  /*08b0*/  ISETP.NE.AND P0, PT, R3, RZ, PT ;  /* 0x000000ff0300720c */ /* 0x010fe20003f05270 */
[----:B--2---:R-:W-:Y:S02]  /*08c0*/  IMAD.IADD R4, R13, 0x1, -R4 ;  /* 0x000000010d047824 */ /* 0x004fe400078e0a04 */
[----:B---3--:R-:W-:-:S10]  /*08d0*/  IMAD.IADD R11, R11, 0x1, -R8 ;  /* 0x000000010b0b7824 */ /* 0x008fd400078e0a08 */
[----:B------:R-:W-:Y:S05]  /*08e0*/  @P0 BRA `(.L_x_4) ;  /* 0x00000000001c0947 */ /* 0x000fea0003800000 */
[----:B------:R-:W-:Y:S01]  /*08f0*/  BSSY.RECONVERGENT B1, `(.L_x_5) ;  /* 0x0000004000017945 */ /* 0x000fe20003800200 */
[----:B------:R-:W-:Y:S01]  /*0900*/  IMAD.MOV.U32 R15, RZ, RZ, R4 ;  /* 0x000000ffff0f7224 */ /* 0x000fe200078e0004 */
[----:B------:R-:W-:-:S07]  /*0910*/  MOV R14, 0x930 ;  /* 0x00000930000e7802 */ /* 0x000fce0000000f00 */
[----:B------:R-:W-:Y:S05]  /*0920*/  CALL.REL.NOINC `($_Z11roundKerneliiPiS_S_S_S_S_S_$_Z3gcmii) ;  /* 0x00000008006c7944 */ /* 0x000fea0003c00000 */
[----:B------:R-:W-:Y:S05]  /*0930*/  BSYNC.RECONVERGENT B1 ;  /* 0x0000000000017941 */ /* 0x000fea0003800200 */
.L_x_5:
[----:B------:R-:W-:-:S05]  /*0940*/  IABS R3, R2 ;  /* 0x0000000200037213 */ /* 0x000fca0000000000 */
[----:B------:R0:W-:Y:S02]  /*0950*/  STG.E desc[UR6][R6.64], R3 ;  /* 0x0000000306007986 */ /* 0x0001e4000c101906 */
.L_x_4:
[----:B------:R-:W-:Y:S05]  /*0960*/  BSYNC.RECONVERGENT B0 ;  /* 0x0000000000007941 */ /* 0x000fea0003800200 */
.L_x_3:
[----:B------:R-:W-:Y:S01]  /*0970*/  IABS R12, R3 ;  /* 0x00000003000c7213 */ /* 0x000fe20000000000 */
[----:B0-----:R-:W-:Y:S01]  /*0980*/  IMAD.MOV.U32 R6, RZ, RZ, RZ ;  /* 0x000000ffff067224 */ /* 0x001fe200078e00ff */
[----:B------:R-:W-:Y:S02]  /*0990*/  IABS R14, R11 ;  /* 0x0000000b000e7213 */ /* 0x000fe40000000000 */
[----:B------:R-:W0:Y:S01]  /*09a0*/  I2F.RP R2, R12 ;  /* 0x0000000c00027306 */ /* 0x000e220000209400 */
[----:B------:R-:W-:-:S07]  /*09b0*/  IABS R8, R3 ;  /* 0x0000000300087213 */ /* 0x000fce0000000000 */
[----:B0-----:R-:W0:Y:S02]  /*09c0*/  MUFU.RCP R2, R2 ;  /* 0x0000000200027308 */ /* 0x001e240000001000 */
[----:B0-----:R-:W-:Y:S02]  /*09d0*/  IADD3 R7, PT, PT, R2, 0xffffffe, RZ ;  /* 0x0ffffffe02077810 */ /* 0x001fe40007ffe0ff */
[----:B------:R-:W-:-:S04]  /*09e0*/  IABS R2, R4 ;  /* 0x0000000400027213 */ /* 0x000fc80000000000 */
[----:B------:R-:W0:Y:S02]  /*09f0*/  F2I.FTZ.U32.TRUNC.NTZ R7, R7 ;  /* 0x0000000700077305 */ /* 0x000e24000021f000 */
[----:B0-----:R-:W-:-:S04]  /*0a00*/  IMAD.MOV R13, RZ, RZ, -R7 ;  /* 0x000000ffff0d7224 */ /* 0x001fc800078e0a07 */
[----:B------:R-:W-:-:S04]  /*0a10*/  IMAD R13, R13, R12, RZ ;  /* 0x0000000c0d0d7224 */ /* 0x000fc800078e02ff */
[----:B------:R-:W-:-:S04]  /*0a20*/  IMAD.HI.U32 R13, R7, R13, R6 ;  /* 0x0000000d070d7227 */ /* 0x000fc800078e0006 */
[----:B------:R-:W-:Y:S02]  /*0a30*/  IMAD.MOV.U32 R6, RZ, RZ, R14 ;  /* 0x000000ffff067224 */ /* 0x000fe400078e000e */
[----:B------:R-:W-:Y:S02]  /*0a40*/  IMAD.MOV R7, RZ, RZ, -R8 ;  /* 0x000000ffff077224 */ /* 0x000fe400078e0a08 */
[----:B------:R-:W-:-:S04]  /*0a50*/  IMAD.HI.U32 R15, R13, R6, RZ ;  /* 0x000000060d0f7227 */ /* 0x000fc800078e00ff */
[----:B------:R-:W-:-:S04]  /*0a60*/  IMAD.HI.U32 R13, R13, R2, RZ ;  /* 0x000000020d0d7227 */ /* 0x000fc800078e00ff */
[-C--:B------:R-:W-:Y:S02]  /*0a70*/  IMAD R8, R15, R7.reuse, R6 ;  /* 0x000000070f087224 */ /* 0x080fe400078e0206 */
[----:B------:R-:W-:-:S03]  /*0a80*/  IMAD R7, R13, R7, R2 ;  /* 0x000000070d077224 */ /* 0x000fc600078e0202 */
[C---:B------:R-:W-:Y:S02]  /*0a90*/  ISETP.GT.U32.AND P4, PT, R12.reuse, R8, PT ;  /* 0x000000080c00720c */ /* 0x040fe40003f84070 */
[----:B------:R-:W-:-:S11]  /*0aa0*/  ISETP.GT.U32.AND P3, PT, R12, R7, PT ;  /* 0x000000070c00720c */ /* 0x000fd60003f64070 */
[-C--:B------:R-:W-:Y:S01]  /*0ab0*/  @!P4 IADD3 R8, PT, PT, R8, -R12.reuse, RZ ;  /* 0x8000000c0808c210 */ /* 0x080fe20007ffe0ff */
[----:B------:R-:W-:Y:S02]  /*0ac0*/  @!P4 VIADD R15, R15, 0x1 ;  /* 0x000000010f0fc836 */ /* 0x000fe40000000000 */
[----:B------:R-:W-:Y:S01]  /*0ad0*/  @!P3 IMAD.IADD R7, R7, 0x1, -R12 ;  /* 0x000000010707b824 */ /* 0x000fe200078e0a0c */
[-C--:B------:R-:W-:Y:S01]  /*0ae0*/  ISETP.GE.U32.AND P2, PT, R8, R12.reuse, PT ;  /* 0x0000000c0800720c */ /* 0x080fe20003f46070 */
[----:B------:R-:W-:Y:S01]  /*0af0*/  @!P3 VIADD R13, R13, 0x1 ;  /* 0x000000010d0db836 */ /* 0x000fe20000000000 */
[-C--:B------:R-:W-:Y:S02]  /*0b00*/  LOP3.LUT R8, R11, R3.reuse, RZ, 0x3c, !PT ;  /* 0x000000030b087212 */ /* 0x080fe400078e3cff */
[----:B------:R-:W-:Y:S02]  /*0b10*/  ISETP.GE.U32.AND P1, PT, R7, R12, PT ;  /* 0x0000000c0700720c */ /* 0x000fe40003f26070 */
[----:B------:R-:W-:-:S02]  /*0b20*/  LOP3.LUT R7, R4, R3, RZ, 0x3c, !PT ;  /* 0x0000000304077212 */ /* 0x000fc400078e3cff */
[----:B------:R-:W-:Y:S02]  /*0b30*/  ISETP.GE.AND P0, PT, R8, RZ, PT ;  /* 0x000000ff0800720c */ /* 0x000fe40003f06270 */
[----:B------:R-:W-:Y:S02]  /*0b40*/  ISETP.GE.AND P4, PT, R7, RZ, PT ;  /* 0x000000ff0700720c */ /* 0x000fe40003f86270 */
[----:B------:R-:W-:Y:S01]  /*0b50*/  LOP3.LUT R8, RZ, R3, RZ, 0x33, !PT ;  /* 0x00000003ff087212 */ /* 0x000fe200078e33ff */
[----:B------:R-:W-:-:S04]  /*0b60*/  @P2 VIADD R15, R15, 0x1 ;  /* 0x000000010f0f2836 */ /* 0x000fc80000000000 */
[----:B------:R-:W-:Y:S02]  /*0b70*/  @P1 IADD3 R13, PT, PT, R13, 0x1, RZ ;  /* 0x000000010d0d1810 */ /* 0x000fe40007ffe0ff */
[----:B------:R-:W-:Y:S02]  /*0b80*/  ISETP.NE.AND P1, PT, R3, RZ, PT ;  /* 0x000000ff0300720c */ /* 0x000fe40003f25270 */
[----:B------:R-:W-:Y:S02]  /*0b90*/  @!P0 IMAD.MOV R15, RZ, RZ, -R15 ;  /* 0x000000ffff0f8224 */ /* 0x000fe400078e0a0f */
[----:B------:R-:W-:-:S03]  /*0ba0*/  @!P4 IMAD.MOV R13, RZ, RZ, -R13 ;  /* 0x000000ffff0dc224 */ /* 0x000fc600078e0a0d */
[C---:B------:R-:W-:Y:S02]  /*0bb0*/  SEL R15, R8.reuse, R15, !P1 ;  /* 0x0000000f080f7207 */ /* 0x040fe40004800000 */
[----:B------:R-:W-:Y:S02]  /*0bc0*/  SEL R8, R8, R13, !P1 ;  /* 0x0000000d08087207 */ /* 0x000fe40004800000 */
[----:B------:R-:W-:-:S04]  /*0bd0*/  ISETP.NE.AND P0, PT, R10, R15, PT ;  /* 0x0000000f0a00720c */ /* 0x000fc80003f05270 */
[----:B------:R-:W-:-:S13]  /*0be0*/  ISETP.NE.OR P0, PT, R8, R9, P0 ;  /* 0x000000090800720c */ /* 0x000fda0000705670 */
[----:B------:R-:W-:Y:S05]  /*0bf0*/  @P0 BRA `(.L_x_0) ;  /* 0x0000000400580947 */ /* 0x000fea0003800000 */
[----:B------:R-:W-:Y:S01]  /*0c00*/  ISETP.NE.AND P0, PT, R9, RZ, PT ;  /* 0x000000ff0900720c */ /* 0x000fe20003f05270 */
[----:B------:R-:W-:-:S12]  /*0c10*/  BSSY.RECONVERGENT B0, `(.L_x_6) ;  /* 0x0000032000007945 */ /* 0x000fd80003800200 */
[----:B------:R-:W-:Y:S05]  /*0c20*/  @!P0 BRA `(.L_x_7) ;  /* 0x0000000000608947 */ /* 0x000fea0003800000 */
[-C--:B------:R-:W-:Y:S02]  /*0c30*/  IABS R11, R9.reuse ;  /* 0x00000009000b7213 */ /* 0x080fe40000000000 */
[----:B------:R-:W-:Y:S02]  /*0c40*/  LOP3.LUT R4, R4, R9, RZ, 0x3c, !PT ;  /* 0x0000000904047212 */ /* 0x000fe400078e3cff */
[----:B------:R-:W0:Y:S02]  /*0c50*/  I2F.RP R3, R11 ;  /* 0x0000000b00037306 */ /* 0x000e240000209400 */
[----:B------:R-:W-:-:S06]  /*0c60*/  ISETP.GE.AND P2, PT, R4, RZ, PT ;  /* 0x000000ff0400720c */ /* 0x000fcc0003f46270 */
[----:B0-----:R-:W0:Y:S02]  /*0c70*/  MUFU.RCP R3, R3 ;  /* 0x0000000300037308 */ /* 0x001e240000001000 */
[----:B0-----:R-:W-:-:S06]  /*0c80*/  VIADD R6, R3, 0xffffffe ;  /* 0x0ffffffe03067836 */ /* 0x001fcc0000000000 */
[----:B------:R0:W1:Y:S02]  /*0c90*/  F2I.FTZ.U32.TRUNC.NTZ R7, R6 ;  /* 0x0000000600077305 */ /* 0x000064000021f000 */
[----:B0-----:R-:W-:Y:S01]  /*0ca0*/  MOV R6, RZ ;  /* 0x000000ff00067202 */ /* 0x001fe20000000f00 */
[----:B-1----:R-:W-:-:S04]  /*0cb0*/  IMAD.MOV R8, RZ, RZ, -R7 ;  /* 0x000000ffff087224 */ /* 0x002fc800078e0a07 */
[----:B------:R-:W-:Y:S01]  /*0cc0*/  IMAD R13, R8, R11, RZ ;  /* 0x0000000b080d7224 */ /* 0x000fe200078e02ff */
[----:B------:R-:W-:-:S03]  /*0cd0*/  IABS R8, R9 ;  /* 0x0000000900087213 */ /* 0x000fc60000000000 */
[----:B------:R-:W-:-:S04]  /*0ce0*/  IMAD.HI.U32 R7, R7, R13, R6 ;  /* 0x0000000d07077227 */ /* 0x000fc800078e0006 */
[----:B------:R-:W-:Y:S02]  /*0cf0*/  IMAD.MOV R8, RZ, RZ, -R8 ;  /* 0x000000ffff087224 */ /* 0x000fe400078e0a08 */
[----:B------:R-:W-:-:S04]  /*0d00*/  IMAD.HI.U32 R7, R7, R2, RZ ;  /* 0x0000000207077227 */ /* 0x000fc800078e00ff */
[----:B------:R-:W-:-:S05]  /*0d10*/  IMAD R2, R7, R8, R2 ;  /* 0x0000000807027224 */ /* 0x000fca00078e0202 */
[----:B------:R-:W-:-:S13]  /*0d20*/  ISETP.GT.U32.AND P1, PT, R11, R2, PT ;  /* 0x000000020b00720c */ /* 0x000fda0003f24070 */
[----:B------:R-:W-:Y:S02]  /*0d30*/  @!P1 IMAD.IADD R2, R2, 0x1, -R11 ;  /* 0x0000000102029824 */ /* 0x000fe400078e0a0b */
[----:B------:R-:W-:Y:S01]  /*0d40*/  @!P1 VIADD R7, R7, 0x1 ;  /* 0x0000000107079836 */ /* 0x000fe20000000000 */
[----:B------:R-:W-:Y:S02]  /*0d50*/  ISETP.NE.AND P1, PT, R9, RZ, PT ;  /* 0x000000ff0900720c */ /* 0x000fe40003f25270 */
[----:B------:R-:W-:-:S13]  /*0d60*/  ISETP.GE.U32.AND P0, PT, R2, R11, PT ;  /* 0x0000000b0200720c */ /* 0x000fda0003f06070 */
[----:B------:R-:W-:-:S05]  /*0d70*/  @P0 VIADD R7, R7, 0x1 ;  /* 0x0000000107070836 */ /* 0x000fca0000000000 */
[----:B------:R-:W-:Y:S02]  /*0d80*/  @!P2 IADD3 R7, PT, PT, -R7, RZ, RZ ;  /* 0x000000ff0707a210 */ /* 0x000fe40007ffe1ff */
[----:B------:R-:W-:Y:S01]  /*0d90*/  @!P1 LOP3.LUT R7, RZ, R9, RZ, 0x33, !PT ;  /* 0x00000009ff079212 */ /* 0x000fe200078e33ff */
[----:B------:R-:W-:Y:S06]  /*0da0*/  BRA `(.L_x_8) ;  /* 0x0000000000607947 */ /* 0x000fec0003800000 */
.L_x_7:
[-C--:B------:R-:W-:Y:S02]  /*0db0*/  IABS R7, R10.reuse ;  /* 0x0000000a00077213 */ /* 0x080fe40000000000 */
[----:B------:R-:W-:Y:S02]  /*0dc0*/  LOP3.LUT R11, R11, R10, RZ, 0x3c, !PT ;  /* 0x0000000a0b0b7212 */ /* 0x000fe400078e3cff */
[----:B------:R-:W0:Y:S02]  /*0dd0*/  I2F.RP R4, R7 ;  /* 0x0000000700047306 */ /* 0x000e240000209400 */
[----:B------:R-:W-:-:S06]  /*0de0*/  ISETP.GE.AND P2, PT, R11, RZ, PT ;  /* 0x000000ff0b00720c */ /* 0x000fcc0003f46270 */
[----:B0-----:R-:W0:Y:S02]  /*0df0*/  MUFU.RCP R4, R4 ;  /* 0x0000000400047308 */ /* 0x001e240000001000 */
[----:B0-----:R-:W-:-:S06]  /*0e00*/  VIADD R2, R4, 0xffffffe ;  /* 0x0ffffffe04027836 */ /* 0x001fcc0000000000 */
[----:B------:R0:W1:Y:S02]  /*0e10*/  F2I.FTZ.U32.TRUNC.NTZ R3, R2 ;  /* 0x0000000200037305 */ /* 0x000064000021f000 */
[----:B0-----:R-:W-:Y:S02]  /*0e20*/  IMAD.MOV.U32 R2, RZ, RZ, RZ ;  /* 0x000000ffff027224 */ /* 0x001fe400078e00ff */
        /* <DEDUP_REMOVED lines=8> */
[-C--:B------:R-:W-:Y:S01]  /*0eb0*/  @!P1 IADD3 R6, PT, PT, R6, -R7.reuse, RZ ;  /* 0x8000000706069210 */ /* 0x080fe20007ffe0ff */
[----:B------:R-:W-:Y:S01]  /*0ec0*/  @!P1 VIADD R3, R3, 0x1 ;  /* 0x0000000103039836 */ /* 0x000fe20000000000 */
[----:B------:R-:W-:Y:S02]  /*0ed0*/  ISETP.NE.AND P1, PT, R10, RZ, PT ;  /* 0x000000ff0a00720c */ /* 0x000fe40003f25270 */
[----:B------:R-:W-:-:S13]  /*0ee0*/  ISETP.GE.U32.AND P0, PT, R6, R7, PT ;  /* 0x000000070600720c */ /* 0x000fda0003f06070 */
[----:B------:R-:W-:-:S04]  /*0ef0*/  @P0 VIADD R3, R3, 0x1 ;  /* 0x0000000103030836 */ /* 0x000fc80000000000 */
[----:B------:R-:W-:Y:S01]  /*0f00*/  @!P2 IMAD.MOV R3, RZ, RZ, -R3 ;  /* 0x000000ffff03a224 */ /* 0x000fe200078e0a03 */
[----:B------:R-:W-:-:S05]  /*0f10*/  @!P1 LOP3.LUT R3, RZ, R10, RZ, 0x33, !PT ;  /* 0x0000000aff039212 */ /* 0x000fca00078e33ff */
[----:B------:R-:W-:-:S07]  /*0f20*/  IMAD.MOV.U32 R7, RZ, RZ, R3 ;  /* 0x000000ffff077224 */ /* 0x000fce00078e0003 */
.L_x_8:
[----:B------:R-:W-:Y:S05]  /*0f30*/  BSYNC.RECONVERGENT B0 ;  /* 0x0000000000007941 */ /* 0x000fea0003800200 */
.L_x_6:
[----:B------:R-:W0:Y:S01]  /*0f40*/  S2UR UR5, SR_CgaCtaId ;  /* 0x00000000000579c3 */ /* 0x000e220000008800 */
[----:B------:R-:W-:Y:S02]  /*0f50*/  UMOV UR4, 0x400 ;  /* 0x0000040000047882 */ /* 0x000fe40000000000 */
[----:B0-----:R-:W-:-:S09]  /*0f60*/  ULEA UR4, UR5, UR4, 0x18 ;  /* 0x0000000405047291 */ /* 0x001fd2000f8ec0ff */
[----:B------:R-:W0:Y:S02]  /*0f70*/  LDS R2, [UR4+0x8] ;  /* 0x00000804ff027984 */ /* 0x000e240008000800 */
[----:B0-----:R-:W-:-:S13]  /*0f80*/  ISETP.GE.AND P0, PT, R7, R2, PT ;  /* 0x000000020700720c */ /* 0x001fda0003f06270 */
[----:B------:R-:W-:Y:S05]  /*0f90*/  @P0 BRA `(.L_x_0) ;  /* 0x0000000000700947 */ /* 0x000fea0003800000 */
[----:B------:R-:W-:Y:S01]  /*0fa0*/  HFMA2 R3, -RZ, RZ, 0, 0 ;  /* 0x00000000ff037431 */ /* 0x000fe200000001ff */
[----:B------:R-:W-:-:S07]  /*0fb0*/  LOP3.LUT R2, R0, 0x1f, RZ, 0xc0, !PT ;  /* 0x0000001f00027812 */ /* 0x000fce00078ec0ff */
.L_x_13:
[----:B------:R-:W-:Y:S01]  /*0fc0*/  ISETP.NE.AND P0, PT, R2, R3, PT ;  /* 0x000000030200720c */ /* 0x000fe20003f05270 */
[----:B------:R-:W-:Y:S01]  /*0fd0*/  VIADD R3, R3, 0x1 ;  /* 0x0000000103037836 */ /* 0x000fe20000000000 */
[----:B------:R-:W-:Y:S05]  /*0fe0*/  YIELD ;  /* 0x0000000000007946 */ /* 0x000fea0003800000 */
[----:B------:R-:W-:Y:S01]  /*0ff0*/  BSSY B0, `(.L_x_9) ;  /* 0x0000015000007945 */ /* 0x000fe20003800000 */
[----:B------:R-:W-:-:S05]  /*1000*/  ISETP.NE.AND P1, PT, R3, 0x20, PT ;  /* 0x000000200300780c */ /* 0x000fca0003f25270 */
[----:B0-----:R-:W-:Y:S08]  /*1010*/  @P0 BRA `(.L_x_10) ;  /* 0x0000000000480947 */ /* 0x001ff00003800000 */
[----:B------:R-:W0:Y:S01]  /*1020*/  S2R R9, SR_CgaCtaId ;  /* 0x0000000000097919 */ /* 0x000e220000008800 */
[----:B------:R-:W-:Y:S01]  /*1030*/  MOV R8, 0x400 ;  /* 0x0000040000087802 */ /* 0x000fe20000000f00 */
[----:B------:R-:W-:Y:S01]  /*1040*/  BSSY B1, `(.L_x_11) ;  /* 0x0000009000017945 */ /* 0x000fe20003800000 */
[----:B------:R-:W-:-:S03]  /*1050*/  IMAD.MOV.U32 R11, RZ, RZ, 0x1 ;  /* 0x00000001ff0b7424 */ /* 0x000fc600078e00ff */
[----:B------:R-:W-:-:S05]  /*1060*/  VIADD R4, R8, 0x4 ;  /* 0x0000000408047836 */ /* 0x000fca0000000000 */
[----:B0-----:R-:W-:-:S07]  /*1070*/  LEA R4, R9, R4, 0x18 ;  /* 0x0000000409047211 */ /* 0x001fce00078ec0ff */
.L_x_12:
[----:B------:R-:W-:Y:S01]  /*1080*/  IMAD.MOV.U32 R10, RZ, RZ, RZ ;  /* 0x000000ffff0a7224 */ /* 0x000fe200078e00ff */
[----:B------:R-:W-:Y:S05]  /*1090*/  YIELD ;  /* 0x0000000000007946 */ /* 0x000fea0003800000 */
[----:B------:R-:W0:Y:S02]  /*10a0*/  ATOMS.CAS R6, [R4], R10, R11 ;  /* 0x0000000a0406738d */ /* 0x000e24000000000b */
[----:B0-----:R-:W-:-:S13]  /*10b0*/  ISETP.NE.AND P0, PT, R6, RZ, PT ;  /* 0x000000ff0600720c */ /* 0x001fda0003f05270 */
[----:B------:R-:W-:Y:S05]  /*10c0*/  @P0 BRA `(.L_x_12) ;  /* 0xfffffffc00ec0947 */ /* 0x000fea000383ffff */
[----:B------:R-:W-:Y:S05]  /*10d0*/  BSYNC B1 ;  /* 0x0000000000017941 */ /* 0x000fea0003800000 */
.L_x_11:
[----:B------:R-:W-:-:S05]  /*10e0*/  LEA R8, R9, R8, 0x18 ;  /* 0x0000000809087211 */ /* 0x000fca00078ec0ff */
[----:B------:R-:W0:Y:S02]  /*10f0*/  LDS R4, [R8+0x8] ;  /* 0x0000080008047984 */ /* 0x000e240000000800 */
[----:B0-----:R-:W-:-:S13]  /*1100*/  ISETP.GE.AND P0, PT, R7, R4, PT ;  /* 0x000000040700720c */ /* 0x001fda0003f06270 */
[----:B------:R0:W-:Y:S04]  /*1110*/  @!P0 STS [R8+0x8], R7 ;  /* 0x0000080708008388 */ /* 0x0001e80000000800 */
[----:B------:R0:W-:Y:S04]  /*1120*/  @!P0 STS [R8], R0 ;  /* 0x0000000008008388 */ /* 0x0001e80000000800 */
[----:B------:R0:W-:Y:S02]  /*1130*/  STS [R8+0x4], RZ ;  /* 0x000004ff08007388 */ /* 0x0001e40000000800 */
.L_x_10:
[----:B------:R-:W-:Y:S05]  /*1140*/  BSYNC B0 ;  /* 0x0000000000007941 */ /* 0x000fea0003800000 */
.L_x_9:
[----:B------:R-:W-:Y:S05]  /*1150*/  @P1 BRA `(.L_x_13) ;  /* 0xfffffffc00981947 */ /* 0x000fea000383ffff */
.L_x_0:
[----:B------:R-:W-:Y:S05]  /*1160*/  WARPSYNC.ALL ;  /* 0x0000000000007948 */ /* 0x000fea0003800000 */
[----:B------:R-:W1:Y:S08]  /*1170*/  S2UR UR5, SR_CgaCtaId ;  /* 0x00000000000579c3 */ /* 0x000e700000008800 */
[----:B------:R-:W-:Y:S06]  /*1180*/  BAR.SYNC.DEFER_BLOCKING 0x0 ;  /* 0x0000000000007b1d */ /* 0x000fec0000010000 */
[----:B------:R-:W-:-:S02]  /*1190*/  UMOV UR4, 0x400 ;  /* 0x0000040000047882 */ /* 0x000fc40000000000 */
[----:B-1----:R-:W-:-:S09]  /*11a0*/  ULEA UR4, UR5, UR4, 0x18 ;  /* 0x0000000405047291 */ /* 0x002fd2000f8ec0ff */
[----:B------:R-:W1:Y:S02]  /*11b0*/  LDS R9, [UR4] ;  /* 0x00000004ff097984 */ /* 0x000e640008000800 */
[----:B-1----:R-:W-:-:S04]  /*11c0*/  ISETP.NE.AND P0, PT, R9, -0x1, PT ;  /* 0xffffffff0900780c */ /* 0x002fc80003f05270 */
[----:B------:R-:W-:-:S13]  /*11d0*/  ISETP.NE.OR P0, PT, R0, RZ, !P0 ;  /* 0x000000ff0000720c */ /* 0x000fda0004705670 */
[----:B------:R-:W-:Y:S05]  /*11e0*/  @P0 EXIT ;  /* 0x000000000000094d */ /* 0x000fea0003800000 */
[----:B0-----:R-:W0:Y:S01]  /*11f0*/  S2R R0, SR_LANEID ;  /* 0x0000000000007919 */ /* 0x001e220000000000 */
[----:B------:R-:W1:Y:S01]  /*1200*/  LDC.64 R2, c[0x0][0x390] ;  /* 0x0000e400ff027b82 */ /* 0x000e620000000a00 */
[----:B------:R-:W-:Y:S02]  /*1210*/  VOTEU.ANY UR4, UPT, PT ;  /* 0x0000000000047886 */ /* 0x000fe400038e0100 */
[----:B------:R-:W-:Y:S02]  /*1220*/  UFLO.U32 UR5, UR4 ;  /* 0x00000004000572bd */ /* 0x000fe400080e0000 */
[----:B------:R-:W-:-:S03]  /*1230*/  UPOPC UR4, UR4 ;  /* 0x00000004000472bf */ /* 0x000fc60008000000 */
[----:B------:R-:W2:Y:S01]  /*1240*/  LDC.64 R6, c[0x0][0x3a8] ;  /* 0x0000ea00ff067b82 */ /* 0x000ea20000000a00 */
[----:B-1----:R-:W-:Y:S02]  /*1250*/  IMAD.WIDE R2, R9, 0x4, R2 ;  /* 0x0000000409027825 */ /* 0x002fe400078e0202 */
[----:B------:R-:W-:Y:S02]  /*1260*/  IADD3 R9, PT, PT, RZ, -UR4, RZ ;  /* 0x80000004ff097c10 */ /* 0x000fe4000fffe0ff */
[----:B0-----:R-:W-:Y:S01]  /*1270*/  ISETP.EQ.U32.AND P0, PT, R0, UR5, PT ;  /* 0x0000000500007c0c */ /* 0x001fe2000bf02070 */
[----:B--2---:R-:W-:-:S12]  /*1280*/  IMAD.WIDE.U32 R4, R5, 0x4, R6 ;  /* 0x0000000405047825 */ /* 0x004fd800078e0006 */
[----:B------:R-:W-:Y:S04]  /*1290*/  @P0 REDG.E.ADD.STRONG.GPU desc[UR6][R2.64], R9 ;  /* 0x000000090200098e */ /* 0x000fe8000c12e106 */
[----:B------:R-:W2:Y:S02]  /*12a0*/  LDG.E R0, desc[UR6][R4.64] ;  /* 0x0000000604007981 */ /* 0x000ea4000c1e1900 */
[----:B--2---:R-:W-:-:S05]  /*12b0*/  VIADD R7, R0, 0x1 ;  /* 0x0000000100077836 */ /* 0x004fca0000000000 */
[----:B------:R-:W-:Y:S01]  /*12c0*/  STG.E desc[UR6][R4.64], R7 ;  /* 0x0000000704007986 */ /* 0x000fe2000c101906 */
[----:B------:R-:W-:Y:S05]  /*12d0*/  EXIT ;  /* 0x000000000000794d */ /* 0x000fea0003800000 */
        .type           $_Z11roundKerneliiPiS_S_S_S_S_S_$_Z3gcmii,@function
        .size           $_Z11roundKerneliiPiS_S_S_S_S_S_$_Z3gcmii,(.L_x_22 - $_Z11roundKerneliiPiS_S_S_S_S_S_$_Z3gcmii)
$_Z11roundKerneliiPiS_S_S_S_S_S_$_Z3gcmii:
[----:B------:R-:W-:-:S13]  /*12e0*/  ISETP.NE.AND P0, PT, R11, RZ, PT ;  /* 0x000000ff0b00720c */ /* 0x000fda0003f05270 */
[----:B------:R-:W-:Y:S05]  /*12f0*/  @!P0 BRA `(.L_x_14) ;  /* 0x00000000006c8947 */ /* 0x000fea0003800000 */
[----:B------:R-:W-:-:S07]  /*1300*/  IMAD.MOV.U32 R13, RZ, RZ, R11 ;  /* 0x000000ffff0d7224 */ /* 0x000fce00078e000b */
.L_x_15:
[-C--:B------:R-:W-:Y:S02]  /*1310*/  IABS R16, R13.reuse ;  /* 0x0000000d00107213 */ /* 0x080fe40000000000 */
[----:B------:R-:W-:Y:S02]  /*1320*/  IABS R20, R13 ;  /* 0x0000000d00147213 */ /* 0x000fe40000000000 */
[----:B------:R-:W0:Y:S01]  /*1330*/  I2F.RP R17, R16 ;  /* 0x0000001000117306 */ /* 0x000e220000209400 */
[----:B------:R-:W-:Y:S02]  /*1340*/  IABS R18, R15 ;  /* 0x0000000f00127213 */ /* 0x000fe40000000000 */
[----:B------:R-:W-:Y:S02]  /*1350*/  ISETP.GE.AND P2, PT, R15, RZ, PT ;  /* 0x000000ff0f00720c */ /* 0x000fe40003f46270 */
[----:B------:R-:W-:-:S03]  /*1360*/  MOV R15, R13 ;  /* 0x0000000d000f7202 */ /* 0x000fc60000000f00 */
[----:B0-----:R-:W0:Y:S02]  /*1370*/  MUFU.RCP R17, R17 ;  /* 0x0000001100117308 */ /* 0x001e240000001000 */
[----:B0-----:R-:W-:Y:S01]  /*1380*/  VIADD R2, R17, 0xffffffe ;  /* 0x0ffffffe11027836 */ /* 0x001fe20000000000 */
[----:B------:R-:W-:-:S05]  /*1390*/  IADD3 R17, PT, PT, RZ, -R20, RZ ;  /* 0x80000014ff117210 */ /* 0x000fca0007ffe0ff */
[----:B------:R0:W1:Y:S02]  /*13a0*/  F2I.FTZ.U32.TRUNC.NTZ R3, R2 ;  /* 0x0000000200037305 */ /* 0x000064000021f000 */
[----:B0-----:R-:W-:Y:S02]  /*13b0*/  IMAD.MOV.U32 R2, RZ, RZ, RZ ;  /* 0x000000ffff027224 */ /* 0x001fe400078e00ff */
[----:B-1----:R-:W-:-:S04]  /*13c0*/  IMAD.MOV R19, RZ, RZ, -R3 ;  /* 0x000000ffff137224 */ /* 0x002fc800078e0a03 */
[----:B------:R-:W-:-:S04]  /*13d0*/  IMAD R19, R19, R16, RZ ;  /* 0x0000001013137224 */ /* 0x000fc800078e02ff */
[----:B------:R-:W-:-:S06]  /*13e0*/  IMAD.HI.U32 R3, R3, R19, R2 ;  /* 0x0000001303037227 */ /* 0x000fcc00078e0002 */
[----:B------:R-:W-:-:S04]  /*13f0*/  IMAD.HI.U32 R3, R3, R18, RZ ;  /* 0x0000001203037227 */ /* 0x000fc800078e00ff */
[----:B------:R-:W-:-:S05]  /*1400*/  IMAD R3, R3, R17, R18 ;  /* 0x0000001103037224 */ /* 0x000fca00078e0212 */
[----:B------:R-:W-:-:S13]  /*1410*/  ISETP.GT.U32.AND P0, PT, R16, R3, PT ;  /* 0x000000031000720c */ /* 0x000fda0003f04070 */
[----:B------:R-:W-:Y:S01]  /*1420*/  @!P0 IMAD.IADD R3, R3, 0x1, -R16 ;  /* 0x0000000103038824 */ /* 0x000fe200078e0a10 */
[----:B------:R-:W-:-:S04]  /*1430*/  ISETP.NE.AND P0, PT, R13, RZ, PT ;  /* 0x000000ff0d00720c */ /* 0x000fc80003f05270 */
[----:B------:R-:W-:-:S13]  /*1440*/  ISETP.GT.U32.AND P1, PT, R16, R3, PT ;  /* 0x000000031000720c */ /* 0x000fda0003f24070 */
[----:B------:R-:W-:-:S04]  /*1450*/  @!P1 IMAD.IADD R3, R3, 0x1, -R16 ;  /* 0x0000000103039824 */ /* 0x000fc800078e0a10 */
[----:B------:R-:W-:Y:S01]  /*1460*/  @!P2 IMAD.MOV R3, RZ, RZ, -R3 ;  /* 0x000000ffff03a224 */ /* 0x000fe200078e0a03 */
[----:B------:R-:W-:-:S04]  /*1470*/  @!P0 LOP3.LUT R3, RZ, R13, RZ, 0x33, !PT ;  /* 0x0000000dff038212 */ /* 0x000fc800078e33ff */
[----:B------:R-:W-:Y:S01]  /*1480*/  ISETP.NE.AND P0, PT, R3, RZ, PT ;  /* 0x000000ff0300720c */ /* 0x000fe20003f05270 */
[----:B------:R-:W-:-:S12]  /*1490*/  IMAD.MOV.U32 R13, RZ, RZ, R3 ;  /* 0x000000ffff0d7224 */ /* 0x000fd800078e0003 */
[----:B------:R-:W-:Y:S05]  /*14a0*/  @P0 BRA `(.L_x_15) ;  /* 0xfffffffc00980947 */ /* 0x000fea000383ffff */
.L_x_14:
[----:B------:R-:W-:Y:S02]  /*14b0*/  IMAD.MOV.U32 R2, RZ, RZ, R15 ;  /* 0x000000ffff027224 */ /* 0x000fe400078e000f */
[----:B------:R-:W-:-:S04]  /*14c0*/  IMAD.MOV.U32 R15, RZ, RZ, 0x0 ;  /* 0x00000000ff0f7424 */ /* 0x000fc800078e00ff */
[----:B------:R-:W-:Y:S05]  /*14d0*/  RET.REL.NODEC R14 `(_Z11roundKerneliiPiS_S_S_S_S_S_) ;  /* 0xffffffe80ec87950 */ /* 0x000fea0003c3ffff */
.L_x_16:
[----:B------:R-:W-:-:S00]  /*14e0*/  BRA `(.L_x_16) ;  /* 0xfffffffc00fc7947 */ /* 0x000fc0000383ffff */
[----:B------:R-:W-:-:S00]  /*14f0*/  NOP ;  /* 0x0000000000007918 */ /* 0x000fc00000000000 */
        /* <DEDUP_REMOVED lines=8> */
.L_x_22:


//--------------------- .text._Z8updateDHPiS_S_ii --------------------------
	.section	.text._Z8updateDHPiS_S_ii,"ax",@progbits
	.align	128
        .global         _Z8updateDHPiS_S_ii
        .type           _Z8updateDHPiS_S_ii,@function
        .size           _Z8updateDHPiS_S_ii,(.L_x_24 - _Z8updateDHPiS_S_ii)
        .other          _Z8updateDHPiS_S_ii,@"STO_CUDA_ENTRY STV_DEFAULT"
_Z8updateDHPiS_S_ii:
.text._Z8updateDHPiS_S_ii:
[----:B------:R-:W-:Y:S08]  /*0000*/  LDC R1, c[0x0][0x37c] ;  /* 0x0000df00ff017b82 */ /* 0x000ff00000000800 */
[----:B------:R-:W0:Y:S02]  /*0010*/  LDC.64 R8, c[0x0][0x398] ;  /* 0x0000e600ff087b82 */ /* 0x000e240000000a00 */
[----:B0-----:R-:W-:-:S02]  /*0020*/  IABS R5, R8 ;  /* 0x0000000800057213 */ /* 0x001fc40000000000 */
[----:B------:R-:W-:Y:S02]  /*0030*/  ISETP.GE.AND P2, PT, R9, RZ, PT ;  /* 0x000000ff0900720c */ /* 0x000fe40003f46270 */
[----:B------:R-:W0:Y:S08]  /*0040*/  I2F.RP R0, R5 ;  /* 0x0000000500007306 */ /* 0x000e300000209400 */
[----:B0-----:R-:W0:Y:S02]  /*0050*/  MUFU.RCP R0, R0 ;  /* 0x0000000000007308 */ /* 0x001e240000001000 */
[----:B0-----:R-:W-:-:S06]  /*0060*/  VIADD R2, R0, 0xffffffe ;  /* 0x0ffffffe00027836 */ /* 0x001fcc0000000000 */
[----:B------:R0:W1:Y:S02]  /*0070*/  F2I.FTZ.U32.TRUNC.NTZ R3, R2 ;  /* 0x0000000200037305 */ /* 0x000064000021f000 */
[----:B0-----:R-:W-:Y:S02]  /*0080*/  HFMA2 R2, -RZ, RZ, 0, 0 ;  /* 0x00000000ff027431 */ /* 0x001fe400000001ff */
[----:B-1----:R-:W-:-:S04]  /*0090*/  IMAD.MOV R4, RZ, RZ, -R3 ;  /* 0x000000ffff047224 */ /* 0x002fc800078e0a03 */
[----:B------:R-:W-:Y:S01]  /*00a0*/  IMAD R7, R4, R5, RZ ;  /* 0x0000000504077224 */ /* 0x000fe200078e02ff */
[----:B------:R-:W-:-:S03]  /*00b0*/  IABS R4, R9 ;  /* 0x0000000900047213 */ /* 0x000fc60000000000 */
[----:B------:R-:W-:-:S06]  /*00c0*/  IMAD.HI.U32 R3, R3, R7, R2 ;  /* 0x0000000703037227 */ /* 0x000fcc00078e0002 */
[----:B------:R-:W-:-:S04]  /*00d0*/  IMAD.HI.U32 R3, R3, R4, RZ ;  /* 0x0000000403037227 */ /* 0x000fc800078e00ff */
[----:B------:R-:W-:-:S04]  /*00e0*/  IMAD.MOV R3, RZ, RZ, -R3 ;  /* 0x000000ffff037224 */ /* 0x000fc800078e0a03 */
[----:B------:R-:W-:-:S05]  /*00f0*/  IMAD R0, R5, R3, R4 ;  /* 0x0000000305007224 */ /* 0x000fca00078e0204 */
[----:B------:R-:W-:-:S13]  /*0100*/  ISETP.GT.U32.AND P0, PT, R5, R0, PT ;  /* 0x000000000500720c */ /* 0x000fda0003f04070 */
[----:B------:R-:W-:Y:S01]  /*0110*/  @!P0 IMAD.IADD R0, R0, 0x1, -R5 ;  /* 0x0000000100008824 */ /* 0x000fe200078e0a05 */
[----:B------:R-:W-:-:S04]  /*0120*/  ISETP.NE.AND P0, PT, R8, RZ, PT ;  /* 0x000000ff0800720c */ /* 0x000fc80003f05270 */
[----:B------:R-:W-:-:S13]  /*0130*/  ISETP.GT.U32.AND P1, PT, R5, R0, PT ;  /* 0x000000000500720c */ /* 0x000fda0003f24070 */
[----:B------:R-:W-:-:S05]  /*0140*/  @!P1 IADD3 R0, PT, PT, R0, -R5, RZ ;  /* 0x8000000500009210 */ /* 0x000fca0007ffe0ff */
[----:B------:R-:W-:Y:S01]  /*0150*/  @!P2 IMAD.MOV R0, RZ, RZ, -R0 ;  /* 0x000000ffff00a224 */ /* 0x000fe200078e0a00 */
[----:B------:R-:W-:-:S04]  /*0160*/  @!P0 LOP3.LUT R0, RZ, R8, RZ, 0x33, !PT ;  /* 0x00000008ff008212 */ /* 0x000fc800078e33ff */
[----:B------:R-:W-:-:S13]  /*0170*/  ISETP.NE.AND P0, PT, R0, RZ, PT ;  /* 0x000000ff0000720c */ /* 0x000fda0003f05270 */
[----:B------:R-:W-:Y:S05]  /*0180*/  @!P0 EXIT ;  /* 0x000000000000894d */ /* 0x000fea0003800000 */
[----:B------:R-:W0:Y:S01]  /*0190*/  S2R R7, SR_TID.X ;  /* 0x0000000000077919 */ /* 0x000e220000002100 */
[----:B------:R-:W0:Y:S01]  /*01a0*/  LDC.64 R2, c[0x0][0x388] ;  /* 0x0000e200ff027b82 */ /* 0x000e220000000a00 */
[----:B------:R-:W1:Y:S07]  /*01b0*/  LDCU.64 UR6, c[0x0][0x358] ;  /* 0x00006b00ff0677ac */ /* 0x000e6e0008000a00 */
[----:B------:R-:W2:Y:S01]  /*01c0*/  LDC.64 R4, c[0x0][0x380] ;  /* 0x0000e000ff047b82 */ /* 0x000ea20000000a00 */
[----:B0-----:R-:W-:-:S05]  /*01d0*/  IMAD.WIDE.U32 R2, R7, 0x4, R2 ;  /* 0x0000000407027825 */ /* 0x001fca00078e0002 */
[----:B-1----:R-:W3:Y:S01]  /*01e0*/  LDG.E R9, desc[UR6][R2.64] ;  /* 0x0000000602097981 */ /* 0x002ee2000c1e1900 */
[----:B------:R-:W-:Y:S01]  /*01f0*/  BSSY.RECONVERGENT B0, `(.L_x_17) ;  /* 0x0000010000007945 */ /* 0x000fe20003800200 */
[----:B--2---:R-:W-:Y:S01]  /*0200*/  IMAD.WIDE.U32 R4, R7, 0x4, R4 ;  /* 0x0000000407047825 */ /* 0x004fe200078e0004 */
[----:B---3--:R-:W-:-:S13]  /*0210*/  ISETP.GT.AND P0, PT, R9, RZ, PT ;  /* 0x000000ff0900720c */ /* 0x008fda0003f04270 */
[----:B------:R-:W-:Y:S05]  /*0220*/  @P0 BRA `(.L_x_18) ;  /* 0x0000000000300947 */ /* 0x000fea0003800000 */
[----:B------:R-:W2:Y:S02]  /*0230*/  LDG.E R0, desc[UR6][R4.64] ;  /* 0x0000000604007981 */ /* 0x000ea4000c1e1900 */
[----:B--2---:R-:W-:-:S13]  /*0240*/  ISETP.GE.AND P0, PT, R0, 0x1, PT ;  /* 0x000000010000780c */ /* 0x004fda0003f06270 */
[----:B------:R-:W-:Y:S05]  /*0250*/  @!P0 BRA `(.L_x_18) ;  /* 0x0000000000248947 */ /* 0x000fea0003800000 */
[----:B------:R-:W0:Y:S01]  /*0260*/  S2R R0, SR_LANEID ;  /* 0x0000000000007919 */ /* 0x000e220000000000 */
[----:B------:R-:W1:Y:S01]  /*0270*/  LDC.64 R6, c[0x0][0x390] ;  /* 0x0000e400ff067b82 */ /* 0x000e620000000a00 */
[----:B------:R-:W-:Y:S02]  /*0280*/  VOTEU.ANY UR4, UPT, PT ;  /* 0x0000000000047886 */ /* 0x000fe400038e0100 */
[----:B------:R-:W-:Y:S02]  /*0290*/  UFLO.U32 UR5, UR4 ;  /* 0x00000004000572bd */ /* 0x000fe400080e0000 */
[----:B------:R-:W-:-:S06]  /*02a0*/  UPOPC UR4, UR4 ;  /* 0x00000004000472bf */ /* 0x000fcc0008000000 */
[----:B------:R-:W-:Y:S02]  /*02b0*/  IADD3 R11, PT, PT, RZ, -UR4, RZ ;  /* 0x80000004ff0b7c10 */ /* 0x000fe4000fffe0ff */
[----:B0-----:R-:W-:-:S13]  /*02c0*/  ISETP.EQ.U32.AND P0, PT, R0, UR5, PT ;  /* 0x0000000500007c0c */ /* 0x001fda000bf02070 */
[----:B-1----:R0:W-:Y:S04]  /*02d0*/  @P0 REDG.E.ADD.STRONG.GPU desc[UR6][R6.64], R11 ;  /* 0x0000000b0600098e */ /* 0x0021e8000c12e106 */
[----:B------:R0:W5:Y:S02]  /*02e0*/  LDG.E R9, desc[UR6][R2.64] ;  /* 0x0000000602097981 */ /* 0x000164000c1e1900 */
.L_x_18:
[----:B------:R-:W-:Y:S05]  /*02f0*/  BSYNC.RECONVERGENT B0 ;  /* 0x0000000000007941 */ /* 0x000fea0003800200 */
.L_x_17:
[----:B-----5:R-:W-:Y:S01]  /*0300*/  STG.E desc[UR6][R4.64], R9 ;  /* 0x0000000904007986 */ /* 0x020fe2000c101906 */
[----:B------:R-:W-:Y:S05]  /*0310*/  EXIT ;  /* 0x000000000000794d */ /* 0x000fea0003800000 */
.L_x_19:
        /* <DEDUP_REMOVED lines=14> */
.L_x_24:


//--------------------- .text._Z7initGCMPii       --------------------------
	.section	.text._Z7initGCMPii,"ax",@progbits
	.align	128
        .global         _Z7initGCMPii
        .type           _Z7initGCMPii,@function
        .size           _Z7initGCMPii,(.L_x_25 - _Z7initGCMPii)
        .other          _Z7initGCMPii,@"STO_CUDA_ENTRY STV_DEFAULT"
_Z7initGCMPii:
.text._Z7initGCMPii:
[----:B------:R-:W-:Y:S01]  /*0000*/  LDC R1, c[0x0][0x37c] ;  /* 0x0000df00ff017b82 */ /* 0x000fe20000000800 */
[----:B------:R-:W0:Y:S07]  /*0010*/  S2R R5, SR_TID.X ;  /* 0x0000000000057919 */ /* 0x000e2e0000002100 */
[----:B------:R-:W0:Y:S01]  /*0020*/  S2UR UR6, SR_CTAID.X ;  /* 0x00000000000679c3 */ /* 0x000e220000002500 */
[----:B------:R-:W1:Y:S07]  /*0030*/  LDCU.64 UR4, c[0x0][0x358] ;  /* 0x00006b00ff0477ac */ /* 0x000e6e0008000a00 */
[----:B------:R-:W0:Y:S08]  /*0040*/  LDC R0, c[0x0][0x388] ;  /* 0x0000e200ff007b82 */ /* 0x000e300000000800 */
[----:B------:R-:W2:Y:S01]  /*0050*/  LDC.64 R2, c[0x0][0x380] ;  /* 0x0000e000ff027b82 */ /* 0x000ea20000000a00 */
[----:B0-----:R-:W-:-:S04]  /*0060*/  IMAD R5, R0, UR6, R5 ;  /* 0x0000000600057c24 */ /* 0x001fc8000f8e0205 */
[----:B--2---:R-:W-:-:S05]  /*0070*/  IMAD.WIDE R2, R5, 0x4, R2 ;  /* 0x0000000405027825 */ /* 0x004fca00078e0202 */
[----:B-1----:R-:W-:Y:S01]  /*0080*/  STG.E desc[UR4][R2.64], RZ ;  /* 0x000000ff02007986 */ /* 0x002fe2000c101904 */
[----:B------:R-:W-:Y:S05]  /*0090*/  EXIT ;  /* 0x000000000000794d */ /* 0x000fea0003800000 */
.L_x_20:
        /* <DEDUP_REMOVED lines=14> */
.L_x_25:


//--------------------- .text._Z14setDHTempScorePiS_S_i --------------------------
	.section	.text._Z14setDHTempScorePiS_S_i,"ax",@progbits
	.align	128
        .global         _Z14setDHTempScorePiS_S_i
        .type           _Z14setDHTempScorePiS_S_i,@function
        .size           _Z14setDHTempScorePiS_S_i,(.L_x_26 - _Z14setDHTempScorePiS_S_i)
        .other          _Z14setDHTempScorePiS_S_i,@"STO_CUDA_ENTRY STV_DEFAULT"
_Z14setDHTempScorePiS_S_i:
.text._Z14setDHTempScorePiS_S_i:
[----:B------:R-:W-:Y:S01]  /*0000*/  LDC R1, c[0x0][0x37c] ;  /* 0x0000df00ff017b82 */ /* 0x000fe20000000800 */
[----:B------:R-:W0:Y:S07]  /*0010*/  S2R R9, SR_TID.X ;  /* 0x0000000000097919 */ /* 0x000e2e0000002100 */
[----:B------:R-:W0:Y:S01]  /*0020*/  LDC.64 R2, c[0x0][0x380] ;  /* 0x0000e000ff027b82 */ /* 0x000e220000000a00 */
[----:B------:R-:W1:Y:S07]  /*0030*/  LDCU.64 UR4, c[0x0][0x358] ;  /* 0x00006b00ff0477ac */ /* 0x000e6e0008000a00 */
[----:B------:R-:W2:Y:S08]  /*0040*/  LDC.64 R4, c[0x0][0x388] ;  /* 0x0000e200ff047b82 */ /* 0x000eb00000000a00 */
[----:B------:R-:W3:Y:S08]  /*0050*/  LDC.64 R6, c[0x0][0x390] ;  /* 0x0000e400ff067b82 */ /* 0x000ef00000000a00 */
[----:B------:R-:W1:Y:S01]  /*0060*/  LDC R11, c[0x0][0x398] ;  /* 0x0000e600ff0b7b82 */ /* 0x000e620000000800 */
[----:B0-----:R-:W-:-:S04]  /*0070*/  IMAD.WIDE.U32 R2, R9, 0x4, R2 ;  /* 0x0000000409027825 */ /* 0x001fc800078e0002 */
[----:B--2---:R-:W-:-:S04]  /*0080*/  IMAD.WIDE.U32 R4, R9, 0x4, R4 ;  /* 0x0000000409047825 */ /* 0x004fc800078e0004 */
[----:B---3--:R-:W-:Y:S01]  /*0090*/  IMAD.WIDE.U32 R6, R9, 0x4, R6 ;  /* 0x0000000409067825 */ /* 0x008fe200078e0006 */
[----:B-1----:R-:W-:Y:S04]  /*00a0*/  STG.E desc[UR4][R2.64], R11 ;  /* 0x0000000b02007986 */ /* 0x002fe8000c101904 */
[----:B------:R-:W-:Y:S04]  /*00b0*/  STG.E desc[UR4][R4.64], R11 ;  /* 0x0000000b04007986 */ /* 0x000fe8000c101904 */
[----:B------:R-:W-:Y:S01]  /*00c0*/  STG.E desc[UR4][R6.64], RZ ;  /* 0x000000ff06007986 */ /* 0x000fe2000c101904 */
[----:B------:R-:W-:Y:S05]  /*00d0*/  EXIT ;  /* 0x000000000000794d */ /* 0x000fea0003800000 */
.L_x_21:
        /* <DEDUP_REMOVED lines=10> */
.L_x_26:


//--------------------- .nv.shared._Z11roundKerneliiPiS_S_S_S_S_S_ --------------------------
	.section	.nv.shared._Z11roundKerneliiPiS_S_S_S_S_S_,"aw",@nobits
	.sectionflags	@""
	.align	4
.nv.shared._Z11roundKerneliiPiS_S_S_S_S_S_:
	.zero		1036


//--------------------- .nv.shared.reserved.0     --------------------------
	.section	.nv.shared.reserved.0,"aw",@nobits
	.weak		__nv_reservedSMEM_offset_0_alias
	.size		__nv_reservedSMEM_offset_0_alias, 0, 64
	.other		__nv_reservedSMEM_offset_0_alias,@"STO_CUDA_RESERVED_SHARED STV_DEFAULT"
__nv_reservedSMEM_offset_0_alias:
	.zero		0
	.zero		64


//--------------------- .nv.constant0._Z11roundKerneliiPiS_S_S_S_S_S_ --------------------------
	.section	.nv.constant0._Z11roundKerneliiPiS_S_S_S_S_S_,"a",@progbits
	.sectionflags	@""
	.align	4
.nv.constant0._Z11roundKerneliiPiS_S_S_S_S_S_:
	.zero		960


//--------------------- .nv.constant0._Z8updateDHPiS_S_ii --------------------------
	.section	.nv.constant0._Z8updateDHPiS_S_ii,"a",@progbits
	.sectionflags	@""
	.align	4
.nv.constant0._Z8updateDHPiS_S_ii:
	.zero		928


//--------------------- .nv.constant0._Z7initGCMPii --------------------------
	.section	.nv.constant0._Z7initGCMPii,"a",@progbits
	.sectionflags	@""
	.align	4
.nv.constant0._Z7initGCMPii:
	.zero		908


//--------------------- .nv.constant0._Z14setDHTempScorePiS_S_i --------------------------
	.section	.nv.constant0._Z14setDHTempScorePiS_S_i,"a",@progbits
	.sectionflags	@""
	.align	4
.nv.constant0._Z14setDHTempScorePiS_S_i:
	.zero		924


//--------------------- SYMBOLS --------------------------

	.type		.nv.reservedSmem.offset0,@object
	.size		.nv.reservedSmem.offset0,0x4
	.type		.nv.reservedSmem.cap,@object
	.size		.nv.reservedSmem.cap,0x4
